	.target	sm_90a

	.elftype	@"ET_EXEC"


//--------------------- .note.nv.tkinfo           --------------------------
	.section	.note.nv.tkinfo,"",@"SHT_NOTE"
	.sectionflags	@"SHF_NOTE_NV_TKINFO"
	.tkinfo
        /*0018*/ 	.word	0x00000002
        /*0030*/ 	.string	""
        /*0030*/ 	.string	"ptxas"
        /*0030*/ 	.string	"Cuda compilation tools, release 13.0, V13.0.88"
        /*0030*/ 	.string	"Build cuda_13.0.r13.0/compiler.36424714_0"
        /*0030*/ 	.string	"-arch sm_90a -m 64 "



//--------------------- .note.nv.cuinfo           --------------------------
	.section	.note.nv.cuinfo,"",@"SHT_NOTE"
	.sectionflags	@"SHF_NOTE_NV_CUINFO"
        /*0018*/ 	.short	0x0002
        /*001a*/ 	.short	0x005a
        /*001c*/ 	.short	0x0082
	.zero		2


//--------------------- .nv.info                  --------------------------
	.section	.nv.info,"",@"SHT_CUDA_INFO"
	.align	4


	//----- nvinfo : EIATTR_REGCOUNT
	.align		4
        /*0000*/ 	.byte	0x04, 0x2f
        /*0002*/ 	.short	(.L_12 - .L_11)
	.align		4
.L_11:
        /*0004*/ 	.word	index@(_ZN7cutlass13device_kernelINS_4gemm6kernel13GemmUniversalIN4cute5tupleIJiiiiEEENS1_10collective13CollectiveMmaINS1_43MainloopSm90TmaGmmaWarpSpecializedSparseFP8ILi16ENS5_IJNS4_1CILi1EEENSA_ILi2EEESB_EEENS1_35KernelTmaWarpSpecializedCooperativeEEENS5_IJNSA_ILi256EEENSA_ILi64EEESH_EEENS_12float_e4m3_tENS5_IJNS4_6LayoutINS5_IJiNS5_IJSC_iEEEiEEENS5_IJlNS5_IJSB_SC_EEElEEEEENSK_INS5_IJNS5_IJSH_iEEESQ_iEEENS5_IJNS5_IJSH_NSA_ILi4096EEEEEENS5_IJSB_lEEElEEEEEEEESJ_NS5_IJlSB_lEEENS4_8TiledMMAINS4_8MMA_AtomIJNS4_4SM904GMMA6SPARSE31GMMA_64x64x64_F32E4M3E4M3_SS_TNILNS12_7ScaleInE1ELS15_1ELNS12_9SparseSelE0EEEEEENSK_INS5_IJSC_SB_SB_EEENS5_IJSB_NSA_ILi0EEES1A_EEEEENS5_IJNS4_10UnderscoreES1D_S1D_EEEEENS4_23SM90_TMA_LOAD_MULTICASTENS4_14ComposedLayoutINS4_7SwizzleILi1ELi4ELi3EEENS4_25smem_sparse_ptr_flag_bitsILi2ELi8EEENSK_INS5_IJNS5_IJSB_NSA_ILi8EEEEEENS5_IJSC_NSA_ILi32EEEEEEEEENS5_IJNS5_IJS1A_SH_EEESN_EEEEEEEvNS4_8identityENS4_13SM90_TMA_LOADENS1H_INS1I_ILi2ELi4ELi3EEENS4_18smem_ptr_flag_bitsILi8EEENSK_INS5_IJS1M_SH_EEENS5_IJSH_SB_EEEEEEEvS1V_EENS_8epilogue10collective6detail29Sm90TmaWarpSpecializedAdapterINS26_15DefaultEpilogueIfNS5_IJSB_llEEES2A_NS25_6thread17LinearCombinationIfLi1EffLNS2B_9ScaleType4KindE0ELNS_15FloatRoundStyleE2EfEENS1_15EpilogueDefaultEEEEEvvEEEEvNT_6ParamsE)
        /*0008*/ 	.word	0x000000a8


	//----- nvinfo : EIATTR_FRAME_SIZE
	.align		4
.L_12:
        /*000c*/ 	.byte	0x04, 0x11
        /*000e*/ 	.short	(.L_14 - .L_13)
	.align		4
.L_13:
        /*0010*/ 	.word	index@(_ZN7cutlass13device_kernelINS_4gemm6kernel13GemmUniversalIN4cute5tupleIJiiiiEEENS1_10collective13CollectiveMmaINS1_43MainloopSm90TmaGmmaWarpSpecializedSparseFP8ILi16ENS5_IJNS4_1CILi1EEENSA_ILi2EEESB_EEENS1_35KernelTmaWarpSpecializedCooperativeEEENS5_IJNSA_ILi256EEENSA_ILi64EEESH_EEENS_12float_e4m3_tENS5_IJNS4_6LayoutINS5_IJiNS5_IJSC_iEEEiEEENS5_IJlNS5_IJSB_SC_EEElEEEEENSK_INS5_IJNS5_IJSH_iEEESQ_iEEENS5_IJNS5_IJSH_NSA_ILi4096EEEEEENS5_IJSB_lEEElEEEEEEEESJ_NS5_IJlSB_lEEENS4_8TiledMMAINS4_8MMA_AtomIJNS4_4SM904GMMA6SPARSE31GMMA_64x64x64_F32E4M3E4M3_SS_TNILNS12_7ScaleInE1ELS15_1ELNS12_9SparseSelE0EEEEEENSK_INS5_IJSC_SB_SB_EEENS5_IJSB_NSA_ILi0EEES1A_EEEEENS5_IJNS4_10UnderscoreES1D_S1D_EEEEENS4_23SM90_TMA_LOAD_MULTICASTENS4_14ComposedLayoutINS4_7SwizzleILi1ELi4ELi3EEENS4_25smem_sparse_ptr_flag_bitsILi2ELi8EEENSK_INS5_IJNS5_IJSB_NSA_ILi8EEEEEENS5_IJSC_NSA_ILi32EEEEEEEEENS5_IJNS5_IJS1A_SH_EEESN_EEEEEEEvNS4_8identityENS4_13SM90_TMA_LOADENS1H_INS1I_ILi2ELi4ELi3EEENS4_18smem_ptr_flag_bitsILi8EEENSK_INS5_IJS1M_SH_EEENS5_IJSH_SB_EEEEEEEvS1V_EENS_8epilogue10collective6detail29Sm90TmaWarpSpecializedAdapterINS26_15DefaultEpilogueIfNS5_IJSB_llEEES2A_NS25_6thread17LinearCombinationIfLi1EffLNS2B_9ScaleType4KindE0ELNS_15FloatRoundStyleE2EfEENS1_15EpilogueDefaultEEEEEvvEEEEvNT_6ParamsE)
        /*0014*/ 	.word	0x00000000


	//----- nvinfo : EIATTR_MIN_STACK_SIZE
	.align		4
.L_14:
        /*0018*/ 	.byte	0x04, 0x12
        /*001a*/ 	.short	(.L_16 - .L_15)
	.align		4
.L_15:
        /*001c*/ 	.word	index@(_ZN7cutlass13device_kernelINS_4gemm6kernel13GemmUniversalIN4cute5tupleIJiiiiEEENS1_10collective13CollectiveMmaINS1_43MainloopSm90TmaGmmaWarpSpecializedSparseFP8ILi16ENS5_IJNS4_1CILi1EEENSA_ILi2EEESB_EEENS1_35KernelTmaWarpSpecializedCooperativeEEENS5_IJNSA_ILi256EEENSA_ILi64EEESH_EEENS_12float_e4m3_tENS5_IJNS4_6LayoutINS5_IJiNS5_IJSC_iEEEiEEENS5_IJlNS5_IJSB_SC_EEElEEEEENSK_INS5_IJNS5_IJSH_iEEESQ_iEEENS5_IJNS5_IJSH_NSA_ILi4096EEEEEENS5_IJSB_lEEElEEEEEEEESJ_NS5_IJlSB_lEEENS4_8TiledMMAINS4_8MMA_AtomIJNS4_4SM904GMMA6SPARSE31GMMA_64x64x64_F32E4M3E4M3_SS_TNILNS12_7ScaleInE1ELS15_1ELNS12_9SparseSelE0EEEEEENSK_INS5_IJSC_SB_SB_EEENS5_IJSB_NSA_ILi0EEES1A_EEEEENS5_IJNS4_10UnderscoreES1D_S1D_EEEEENS4_23SM90_TMA_LOAD_MULTICASTENS4_14ComposedLayoutINS4_7SwizzleILi1ELi4ELi3EEENS4_25smem_sparse_ptr_flag_bitsILi2ELi8EEENSK_INS5_IJNS5_IJSB_NSA_ILi8EEEEEENS5_IJSC_NSA_ILi32EEEEEEEEENS5_IJNS5_IJS1A_SH_EEESN_EEEEEEEvNS4_8identityENS4_13SM90_TMA_LOADENS1H_INS1I_ILi2ELi4ELi3EEENS4_18smem_ptr_flag_bitsILi8EEENSK_INS5_IJS1M_SH_EEENS5_IJSH_SB_EEEEEEEvS1V_EENS_8epilogue10collective6detail29Sm90TmaWarpSpecializedAdapterINS26_15DefaultEpilogueIfNS5_IJSB_llEEES2A_NS25_6thread17LinearCombinationIfLi1EffLNS2B_9ScaleType4KindE0ELNS_15FloatRoundStyleE2EfEENS1_15EpilogueDefaultEEEEEvvEEEEvNT_6ParamsE)
        /*0020*/ 	.word	0x00000000
.L_16:


//--------------------- .nv.compat                --------------------------
	.section	.nv.compat,"",@"SHT_CUDA_COMPAT_INFO"
	.align	4
        /*0000*/ 	.byte	0x02, 0x09, 0x01, 0x00, 0x02, 0x02, 0x04, 0x00, 0x02, 0x05, 0x05, 0x00, 0x03, 0x07, 0x01, 0x01
        /*0010*/ 	.byte	0x02, 0x03, 0x01, 0x00, 0x02, 0x06, 0x01, 0x00, 0x04, 0x0b, 0x08, 0x00, 0x00, 0x00, 0x00, 0x00
        /*0020*/ 	.byte	0x00, 0x00, 0x00, 0x00


//--------------------- .nv.info._ZN7cutlass13device_kernelINS_4gemm6kernel13GemmUniversalIN4cute5tupleIJiiiiEEENS1_10collective13CollectiveMmaINS1_43MainloopSm90TmaGmmaWarpSpecializedSparseFP8ILi16ENS5_IJNS4_1CILi1EEENSA_ILi2EEESB_EEENS1_35KernelTmaWarpSpecializedCooperativeEEENS5_IJNSA_ILi256EEENSA_ILi64EEESH_EEENS_12float_e4m3_tENS5_IJNS4_6LayoutINS5_IJiNS5_IJSC_iEEEiEEENS5_IJlNS5_IJSB_SC_EEElEEEEENSK_INS5_IJNS5_IJSH_iEEESQ_iEEENS5_IJNS5_IJSH_NSA_ILi4096EEEEEENS5_IJSB_lEEElEEEEEEEESJ_NS5_IJlSB_lEEENS4_8TiledMMAINS4_8MMA_AtomIJNS4_4SM904GMMA6SPARSE31GMMA_64x64x64_F32E4M3E4M3_SS_TNILNS12_7ScaleInE1ELS15_1ELNS12_9SparseSelE0EEEEEENSK_INS5_IJSC_SB_SB_EEENS5_IJSB_NSA_ILi0EEES1A_EEEEENS5_IJNS4_10UnderscoreES1D_S1D_EEEEENS4_23SM90_TMA_LOAD_MULTICASTENS4_14ComposedLayoutINS4_7SwizzleILi1ELi4ELi3EEENS4_25smem_sparse_ptr_flag_bitsILi2ELi8EEENSK_INS5_IJNS5_IJSB_NSA_ILi8EEEEEENS5_IJSC_NSA_ILi32EEEEEEEEENS5_IJNS5_IJS1A_SH_EEESN_EEEEEEEvNS4_8identityENS4_13SM90_TMA_LOADENS1H_INS1I_ILi2ELi4ELi3EEENS4_18smem_ptr_flag_bitsILi8EEENSK_INS5_IJS1M_SH_EEENS5_IJSH_SB_EEEEEEEvS1V_EENS_8epilogue10collective6detail29Sm90TmaWarpSpecializedAdapterINS26_15DefaultEpilogueIfNS5_IJSB_llEEES2A_NS25_6thread17LinearCombinationIfLi1EffLNS2B_9ScaleType4KindE0ELNS_15FloatRoundStyleE2EfEENS1_15EpilogueDefaultEEEEEvvEEEEvNT_6ParamsE --------------------------
	.section	.nv.info._ZN7cutlass13device_kernelINS_4gemm6kernel13GemmUniversalIN4cute5tupleIJiiiiEEENS1_10collective13CollectiveMmaINS1_43MainloopSm90TmaGmmaWarpSpecializedSparseFP8ILi16ENS5_IJNS4_1CILi1EEENSA_ILi2EEESB_EEENS1_35KernelTmaWarpSpecializedCooperativeEEENS5_IJNSA_ILi256EEENSA_ILi64EEESH_EEENS_12float_e4m3_tENS5_IJNS4_6LayoutINS5_IJiNS5_IJSC_iEEEiEEENS5_IJlNS5_IJSB_SC_EEElEEEEENSK_INS5_IJNS5_IJSH_iEEESQ_iEEENS5_IJNS5_IJSH_NSA_ILi4096EEEEEENS5_IJSB_lEEElEEEEEEEESJ_NS5_IJlSB_lEEENS4_8TiledMMAINS4_8MMA_AtomIJNS4_4SM904GMMA6SPARSE31GMMA_64x64x64_F32E4M3E4M3_SS_TNILNS12_7ScaleInE1ELS15_1ELNS12_9SparseSelE0EEEEEENSK_INS5_IJSC_SB_SB_EEENS5_IJSB_NSA_ILi0EEES1A_EEEEENS5_IJNS4_10UnderscoreES1D_S1D_EEEEENS4_23SM90_TMA_LOAD_MULTICASTENS4_14ComposedLayoutINS4_7SwizzleILi1ELi4ELi3EEENS4_25smem_sparse_ptr_flag_bitsILi2ELi8EEENSK_INS5_IJNS5_IJSB_NSA_ILi8EEEEEENS5_IJSC_NSA_ILi32EEEEEEEEENS5_IJNS5_IJS1A_SH_EEESN_EEEEEEEvNS4_8identityENS4_13SM90_TMA_LOADENS1H_INS1I_ILi2ELi4ELi3EEENS4_18smem_ptr_flag_bitsILi8EEENSK_INS5_IJS1M_SH_EEENS5_IJSH_SB_EEEEEEEvS1V_EENS_8epilogue10collective6detail29Sm90TmaWarpSpecializedAdapterINS26_15DefaultEpilogueIfNS5_IJSB_llEEES2A_NS25_6thread17LinearCombinationIfLi1EffLNS2B_9ScaleType4KindE0ELNS_15FloatRoundStyleE2EfEENS1_15EpilogueDefaultEEEEEvvEEEEvNT_6ParamsE,"",@"SHT_CUDA_INFO"
	.sectionflags	@""
	.align	4


	//----- nvinfo : EIATTR_CUDA_API_VERSION
	.align		4
        /*0000*/ 	.byte	0x04, 0x37
        /*0002*/ 	.short	(.L_18 - .L_17)
.L_17:
        /*0004*/ 	.word	0x00000082


	//----- nvinfo : EIATTR_KPARAM_INFO
	.align		4
.L_18:
        /*0008*/ 	.byte	0x04, 0x17
        /*000a*/ 	.short	(.L_20 - .L_19)
.L_19:
        /*000c*/ 	.word	0x00000000
        /*0010*/ 	.short	0x0000
        /*0012*/ 	.short	0x0070
        /*0014*/ 	.byte	0x00, 0xf0, 0x01, 0x14


	//----- nvinfo : EIATTR_SPARSE_MMA_MASK
	.align		4
.L_20:
        /*0018*/ 	.byte	0x03, 0x50
        /*001a*/ 	.short	0x0001


	//----- nvinfo : EIATTR_MAXREG_COUNT
	.align		4
        /*001c*/ 	.byte	0x03, 0x1b
        /*001e*/ 	.short	0x00a8


	//----- nvinfo : EIATTR_NUM_BARRIERS
	.align		4
        /*0020*/ 	.byte	0x02, 0x4c
        /*0022*/ 	.byte	0x01
	.zero		1


	//----- nvinfo : EIATTR_MERCURY_ISA_VERSION
	.align		4
        /*0024*/ 	.byte	0x03, 0x5f
        /*0026*/ 	.short	0x0101


	//----- nvinfo : EIATTR_INT_WARP_WIDE_INSTR_OFFSETS
	.align		4
        /*0028*/ 	.byte	0x04, 0x31
        /*002a*/ 	.short	(.L_22 - .L_21)


	//   ....[0]....
.L_21:
        /*002c*/ 	.word	0x00000620


	//   ....[1]....
        /*0030*/ 	.word	0x00000640


	//   ....[2]....
        /*0034*/ 	.word	0x00000810


	//----- nvinfo : EIATTR_COOP_GROUP_MASK_REGIDS
	.align		4
.L_22:
        /*0038*/ 	.byte	0x04, 0x29
        /*003a*/ 	.short	(.L_24 - .L_23)


	//   ....[0]....
.L_23:
        /*003c*/ 	.word	0xffffffff


	//   ....[1]....
        /*0040*/ 	.word	0xffffffff


	//   ....[2]....
        /*0044*/ 	.word	0xffffffff


	//   ....[3]....
        /*0048*/ 	.word	0xffffffff


	//   ....[4]....
        /*004c*/ 	.word	0xffffffff


	//   ....[5]....
        /*0050*/ 	.word	0xffffffff


	//----- nvinfo : EIATTR_COOP_GROUP_INSTR_OFFSETS
	.align		4
.L_24:
        /*0054*/ 	.byte	0x04, 0x28
        /*0056*/ 	.short	(.L_26 - .L_25)


	//   ....[0]....
.L_25:
        /*0058*/ 	.word	0x00000060


	//   ....[1]....
        /*005c*/ 	.word	0x00000070


	//   ....[2]....
        /*0060*/ 	.word	0x00000160


	//   ....[3]....
        /*0064*/ 	.word	0x000004a0


	//   ....[4]....
        /*0068*/ 	.word	0x00000950


	//   ....[5]....
        /*006c*/ 	.word	0x00001400


	//----- nvinfo : EIATTR_REG_RECONFIG
	.align		4
.L_26:
        /*0070*/ 	.byte	0x01, 0x54
	.zero		2


	//----- nvinfo : EIATTR_MBARRIER_INSTR_OFFSETS
	.align		4
        /*0074*/ 	.byte	0x04, 0x39
        /*0076*/ 	.short	(.L_28 - .L_27)


	//   ....[0]....
.L_27:
        /*0078*/ 	.word	0x00000280
        /*007c*/ 	.word	0x000000ff
        /*0080*/ 	.word	0x00000000
        /*0084*/ 	.short	0x0100
        /*0086*/ 	.byte	0x08
	.zero		1


	//   ....[1]....
        /*0088*/ 	.word	0x00000290
        /*008c*/ 	.word	0x000000ff
        /*0090*/ 	.word	0x00000080
        /*0094*/ 	.short	0x0100
        /*0096*/ 	.byte	0x08
	.zero		1


	//   ....[2]....
        /*0098*/ 	.word	0x000002a0
        /*009c*/ 	.word	0x000000ff
        /*00a0*/ 	.word	0x00000008
        /*00a4*/ 	.short	0x0100
        /*00a6*/ 	.byte	0x08
	.zero		1


	//   ....[3]....
        /*00a8*/ 	.word	0x000002b0
        /*00ac*/ 	.word	0x000000ff
        /*00b0*/ 	.word	0x00000088
        /*00b4*/ 	.short	0x0100
        /*00b6*/ 	.byte	0x08
	.zero		1


	//   ....[4]....
        /*00b8*/ 	.word	0x000002c0
        /*00bc*/ 	.word	0x000000ff
        /*00c0*/ 	.word	0x00000010
        /*00c4*/ 	.short	0x0100
        /*00c6*/ 	.byte	0x08
	.zero		1


	//   ....[5]....
        /*00c8*/ 	.word	0x000002d0
        /*00cc*/ 	.word	0x000000ff
        /*00d0*/ 	.word	0x00000090
        /*00d4*/ 	.short	0x0100
        /*00d6*/ 	.byte	0x08
	.zero		1


	//   ....[6]....
        /*00d8*/ 	.word	0x000002e0
        /*00dc*/ 	.word	0x000000ff
        /*00e0*/ 	.word	0x00000018
        /*00e4*/ 	.short	0x0100
        /*00e6*/ 	.byte	0x08
	.zero		1


	//   ....[7]....
        /*00e8*/ 	.word	0x000002f0
        /*00ec*/ 	.word	0x000000ff
        /*00f0*/ 	.word	0x00000098
        /*00f4*/ 	.short	0x0100
        /*00f6*/ 	.byte	0x08
	.zero		1


	//   ....[8]....
        /*00f8*/ 	.word	0x00000300
        /*00fc*/ 	.word	0x000000ff
        /*0100*/ 	.word	0x00000020
        /*0104*/ 	.short	0x0100
        /*0106*/ 	.byte	0x08
	.zero		1


	//   ....[9]....
        /*0108*/ 	.word	0x00000310
        /*010c*/ 	.word	0x000000ff
        /*0110*/ 	.word	0x000000a0
        /*0114*/ 	.short	0x0100
        /*0116*/ 	.byte	0x08
	.zero		1


	//   ....[10]....
        /*0118*/ 	.word	0x00000320
        /*011c*/ 	.word	0x000000ff
        /*0120*/ 	.word	0x00000028
        /*0124*/ 	.short	0x0100
        /*0126*/ 	.byte	0x08
	.zero		1


	//   ....[11]....
        /*0128*/ 	.word	0x00000330
        /*012c*/ 	.word	0x000000ff
        /*0130*/ 	.word	0x000000a8
        /*0134*/ 	.short	0x0100
        /*0136*/ 	.byte	0x08
	.zero		1


	//   ....[12]....
        /*0138*/ 	.word	0x00000340
        /*013c*/ 	.word	0x000000ff
        /*0140*/ 	.word	0x00000030
        /*0144*/ 	.short	0x0100
        /*0146*/ 	.byte	0x08
	.zero		1


	//   ....[13]....
        /*0148*/ 	.word	0x00000350
        /*014c*/ 	.word	0x000000ff
        /*0150*/ 	.word	0x000000b0
        /*0154*/ 	.short	0x0100
        /*0156*/ 	.byte	0x08
	.zero		1


	//   ....[14]....
        /*0158*/ 	.word	0x00000360
        /*015c*/ 	.word	0x000000ff
        /*0160*/ 	.word	0x00000038
        /*0164*/ 	.short	0x0100
        /*0166*/ 	.byte	0x08
	.zero		1


	//   ....[15]....
        /*0168*/ 	.word	0x00000370
        /*016c*/ 	.word	0x000000ff
        /*0170*/ 	.word	0x000000b8
        /*0174*/ 	.short	0x0100
        /*0176*/ 	.byte	0x08
	.zero		1


	//   ....[16]....
        /*0178*/ 	.word	0x00000380
        /*017c*/ 	.word	0x000000ff
        /*0180*/ 	.word	0x00000040
        /*0184*/ 	.short	0x0100
        /*0186*/ 	.byte	0x08
	.zero		1


	//   ....[17]....
        /*0188*/ 	.word	0x00000390
        /*018c*/ 	.word	0x000000ff
        /*0190*/ 	.word	0x000000c0
        /*0194*/ 	.short	0x0100
        /*0196*/ 	.byte	0x08
	.zero		1


	//   ....[18]....
        /*0198*/ 	.word	0x000003a0
        /*019c*/ 	.word	0x000000ff
        /*01a0*/ 	.word	0x00000048
        /*01a4*/ 	.short	0x0100
        /*01a6*/ 	.byte	0x08
	.zero		1


	//   ....[19]....
        /*01a8*/ 	.word	0x000003b0
        /*01ac*/ 	.word	0x000000ff
        /*01b0*/ 	.word	0x000000c8
        /*01b4*/ 	.short	0x0100
        /*01b6*/ 	.byte	0x08
	.zero		1


	//   ....[20]....
        /*01b8*/ 	.word	0x000003c0
        /*01bc*/ 	.word	0x000000ff
        /*01c0*/ 	.word	0x00000050
        /*01c4*/ 	.short	0x0100
        /*01c6*/ 	.byte	0x08
	.zero		1


	//   ....[21]....
        /*01c8*/ 	.word	0x000003d0
        /*01cc*/ 	.word	0x000000ff
        /*01d0*/ 	.word	0x000000d0
        /*01d4*/ 	.short	0x0100
        /*01d6*/ 	.byte	0x08
	.zero		1


	//   ....[22]....
        /*01d8*/ 	.word	0x000003e0
        /*01dc*/ 	.word	0x000000ff
        /*01e0*/ 	.word	0x00000058
        /*01e4*/ 	.short	0x0100
        /*01e6*/ 	.byte	0x08
	.zero		1


	//   ....[23]....
        /*01e8*/ 	.word	0x000003f0
        /*01ec*/ 	.word	0x000000ff
        /*01f0*/ 	.word	0x000000d8
        /*01f4*/ 	.short	0x0100
        /*01f6*/ 	.byte	0x08
	.zero		1


	//   ....[24]....
        /*01f8*/ 	.word	0x00000400
        /*01fc*/ 	.word	0x000000ff
        /*0200*/ 	.word	0x00000060
        /*0204*/ 	.short	0x0100
        /*0206*/ 	.byte	0x08
	.zero		1


	//   ....[25]....
        /*0208*/ 	.word	0x00000410
        /*020c*/ 	.word	0x000000ff
        /*0210*/ 	.word	0x000000e0
        /*0214*/ 	.short	0x0100
        /*0216*/ 	.byte	0x08
	.zero		1


	//   ....[26]....
        /*0218*/ 	.word	0x00000420
        /*021c*/ 	.word	0x000000ff
        /*0220*/ 	.word	0x00000068
        /*0224*/ 	.short	0x0100
        /*0226*/ 	.byte	0x08
	.zero		1


	//   ....[27]....
        /*0228*/ 	.word	0x00000430
        /*022c*/ 	.word	0x000000ff
        /*0230*/ 	.word	0x000000e8
        /*0234*/ 	.short	0x0100
        /*0236*/ 	.byte	0x08
	.zero		1


	//   ....[28]....
        /*0238*/ 	.word	0x00000440
        /*023c*/ 	.word	0x000000ff
        /*0240*/ 	.word	0x00000070
        /*0244*/ 	.short	0x0100
        /*0246*/ 	.byte	0x08
	.zero		1


	//   ....[29]....
        /*0248*/ 	.word	0x00000450
        /*024c*/ 	.word	0x000000ff
        /*0250*/ 	.word	0x000000f0
        /*0254*/ 	.short	0x0100
        /*0256*/ 	.byte	0x08
	.zero		1


	//   ....[30]....
        /*0258*/ 	.word	0x00000460
        /*025c*/ 	.word	0x000000ff
        /*0260*/ 	.word	0x00000078
        /*0264*/ 	.short	0x0100
        /*0266*/ 	.byte	0x08
	.zero		1


	//   ....[31]....
        /*0268*/ 	.word	0x00000470
        /*026c*/ 	.word	0x000000ff
        /*0270*/ 	.word	0x000000f8
        /*0274*/ 	.short	0x0100
        /*0276*/ 	.byte	0x08
	.zero		1


	//   ....[32]....
        /*0278*/ 	.word	0x000008a0
        /*027c*/ 	.word	0x000000ff
        /*0280*/ 	.word	0x00000110
        /*0284*/ 	.short	0x0100
        /*0286*/ 	.byte	0x06
	.zero		1


	//   ....[33]....
        /*0288*/ 	.word	0x00000900
        /*028c*/ 	.word	0x000000ff
        /*0290*/ 	.word	0x00000118
        /*0294*/ 	.short	0x0100
        /*0296*/ 	.byte	0x06
	.zero		1


	//   ....[34]....
        /*0298*/ 	.word	0x00001b70
        /*029c*/ 	.word	0x000000ff
        /*02a0*/ 	.word	0x00000000
        /*02a4*/ 	.short	0x010a
        /*02a6*/ 	.byte	0x0b
	.zero		1


	//   ....[35]....
        /*02a8*/ 	.word	0x00001c50
        /*02ac*/ 	.word	0x000000ff
        /*02b0*/ 	.word	0x00000000
        /*02b4*/ 	.short	0x010a
        /*02b6*/ 	.byte	0x0b
	.zero		1


	//   ....[36]....
        /*02b8*/ 	.word	0x00002280
        /*02bc*/ 	.word	0x00000014
        /*02c0*/ 	.word	0x00000000
        /*02c4*/ 	.short	0x0101
        /*02c6*/ 	.byte	0x3f
	.zero		1


	//   ....[37]....
        /*02c8*/ 	.word	0x00008390
        /*02cc*/ 	.word	0x00000018
        /*02d0*/ 	.word	0x00000080
        /*02d4*/ 	.short	0x010a
        /*02d6*/ 	.byte	0x3f
	.zero		1


	//   ....[38]....
        /*02d8*/ 	.word	0x00008800
        /*02dc*/ 	.word	0x00000007
        /*02e0*/ 	.word	0x00000118
        /*02e4*/ 	.short	0x0101
        /*02e6*/ 	.byte	0x3f
	.zero		1


	//   ....[39]....
        /*02e8*/ 	.word	0x00008f10
        /*02ec*/ 	.word	0x00000005
        /*02f0*/ 	.word	0x00000000
        /*02f4*/ 	.short	0x010a
        /*02f6*/ 	.byte	0x3f
	.zero		1


	//   ....[40]....
        /*02f8*/ 	.word	0x00008f90
        /*02fc*/ 	.word	0x00000007
        /*0300*/ 	.word	0x00000000
        /*0304*/ 	.short	0x010a
        /*0306*/ 	.byte	0x3f
	.zero		1


	//   ....[41]....
        /*0308*/ 	.word	0x00009020
        /*030c*/ 	.word	0x00000006
        /*0310*/ 	.word	0x00000000
        /*0314*/ 	.short	0x010a
        /*0316*/ 	.byte	0x3f
	.zero		1


	//   ....[42]....
        /*0318*/ 	.word	0x000090b0
        /*031c*/ 	.word	0x00000007
        /*0320*/ 	.word	0x00000000
        /*0324*/ 	.short	0x010a
        /*0326*/ 	.byte	0x3f
	.zero		1


	//   ....[43]....
        /*0328*/ 	.word	0x00009140
        /*032c*/ 	.word	0x00000006
        /*0330*/ 	.word	0x00000000
        /*0334*/ 	.short	0x010a
        /*0336*/ 	.byte	0x3f
	.zero		1


	//   ....[44]....
        /*0338*/ 	.word	0x000091d0
        /*033c*/ 	.word	0x00000007
        /*0340*/ 	.word	0x00000000
        /*0344*/ 	.short	0x010a
        /*0346*/ 	.byte	0x3f
	.zero		1


	//   ....[45]....
        /*0348*/ 	.word	0x00009260
        /*034c*/ 	.word	0x00000006
        /*0350*/ 	.word	0x00000000
        /*0354*/ 	.short	0x010a
        /*0356*/ 	.byte	0x3f
	.zero		1


	//   ....[46]....
        /*0358*/ 	.word	0x000092f0
        /*035c*/ 	.word	0x00000007
        /*0360*/ 	.word	0x00000000
        /*0364*/ 	.short	0x010a
        /*0366*/ 	.byte	0x3f
	.zero		1


	//   ....[47]....
        /*0368*/ 	.word	0x00009380
        /*036c*/ 	.word	0x00000006
        /*0370*/ 	.word	0x00000000
        /*0374*/ 	.short	0x010a
        /*0376*/ 	.byte	0x3f
	.zero		1


	//   ....[48]....
        /*0378*/ 	.word	0x00009410
        /*037c*/ 	.word	0x00000007
        /*0380*/ 	.word	0x00000000
        /*0384*/ 	.short	0x010a
        /*0386*/ 	.byte	0x3f
	.zero		1


	//   ....[49]....
        /*0388*/ 	.word	0x000094a0
        /*038c*/ 	.word	0x00000006
        /*0390*/ 	.word	0x00000000
        /*0394*/ 	.short	0x010a
        /*0396*/ 	.byte	0x3f
	.zero		1


	//   ....[50]....
        /*0398*/ 	.word	0x00009530
        /*039c*/ 	.word	0x00000007
        /*03a0*/ 	.word	0x00000000
        /*03a4*/ 	.short	0x010a
        /*03a6*/ 	.byte	0x3f
	.zero		1


	//   ....[51]....
        /*03a8*/ 	.word	0x000095c0
        /*03ac*/ 	.word	0x00000006
        /*03b0*/ 	.word	0x00000000
        /*03b4*/ 	.short	0x010a
        /*03b6*/ 	.byte	0x3f
	.zero		1


	//   ....[52]....
        /*03b8*/ 	.word	0x00009650
        /*03bc*/ 	.word	0x00000007
        /*03c0*/ 	.word	0x00000000
        /*03c4*/ 	.short	0x010a
        /*03c6*/ 	.byte	0x3f
	.zero		1


	//   ....[53]....
        /*03c8*/ 	.word	0x000096e0
        /*03cc*/ 	.word	0x00000006
        /*03d0*/ 	.word	0x00000000
        /*03d4*/ 	.short	0x010a
        /*03d6*/ 	.byte	0x3f
	.zero		1


	//   ....[54]....
        /*03d8*/ 	.word	0x00009770
        /*03dc*/ 	.word	0x00000003
        /*03e0*/ 	.word	0x00000000
        /*03e4*/ 	.short	0x010a
        /*03e6*/ 	.byte	0x3f
	.zero		1


	//   ....[55]....
        /*03e8*/ 	.word	0x000097e0
        /*03ec*/ 	.word	0x00000014
        /*03f0*/ 	.word	0x00000000
        /*03f4*/ 	.short	0x010a
        /*03f6*/ 	.byte	0x3f
	.zero		1


	//   ....[56]....
        /*03f8*/ 	.word	0x000098b0
        /*03fc*/ 	.word	0x00000018
        /*0400*/ 	.word	0x00000080
        /*0404*/ 	.short	0x010a
        /*0406*/ 	.byte	0x3f
	.zero		1


	//   ....[57]....
        /*0408*/ 	.word	0x00009980
        /*040c*/ 	.word	0x00000005
        /*0410*/ 	.word	0x00000000
        /*0414*/ 	.short	0x010a
        /*0416*/ 	.byte	0x3f
	.zero		1


	//   ....[58]....
        /*0418*/ 	.word	0x000099d0
        /*041c*/ 	.word	0x00000007
        /*0420*/ 	.word	0x00000000
        /*0424*/ 	.short	0x010a
        /*0426*/ 	.byte	0x3f
	.zero		1


	//   ....[59]....
        /*0428*/ 	.word	0x00009a20
        /*042c*/ 	.word	0x00000006
        /*0430*/ 	.word	0x00000000
        /*0434*/ 	.short	0x010a
        /*0436*/ 	.byte	0x3f
	.zero		1


	//   ....[60]....
        /*0438*/ 	.word	0x00009a70
        /*043c*/ 	.word	0x00000007
        /*0440*/ 	.word	0x00000000
        /*0444*/ 	.short	0x010a
        /*0446*/ 	.byte	0x3f
	.zero		1


	//   ....[61]....
        /*0448*/ 	.word	0x00009ac0
        /*044c*/ 	.word	0x00000006
        /*0450*/ 	.word	0x00000000
        /*0454*/ 	.short	0x010a
        /*0456*/ 	.byte	0x3f
	.zero		1


	//   ....[62]....
        /*0458*/ 	.word	0x00009b10
        /*045c*/ 	.word	0x00000007
        /*0460*/ 	.word	0x00000000
        /*0464*/ 	.short	0x010a
        /*0466*/ 	.byte	0x3f
	.zero		1


	//   ....[63]....
        /*0468*/ 	.word	0x00009b60
        /*046c*/ 	.word	0x00000006
        /*0470*/ 	.word	0x00000000
        /*0474*/ 	.short	0x010a
        /*0476*/ 	.byte	0x3f
	.zero		1


	//   ....[64]....
        /*0478*/ 	.word	0x00009bb0
        /*047c*/ 	.word	0x00000007
        /*0480*/ 	.word	0x00000000
        /*0484*/ 	.short	0x010a
        /*0486*/ 	.byte	0x3f
	.zero		1


	//   ....[65]....
        /*0488*/ 	.word	0x00009c00
        /*048c*/ 	.word	0x00000006
        /*0490*/ 	.word	0x00000000
        /*0494*/ 	.short	0x010a
        /*0496*/ 	.byte	0x3f
	.zero		1


	//   ....[66]....
        /*0498*/ 	.word	0x00009c50
        /*049c*/ 	.word	0x00000007
        /*04a0*/ 	.word	0x00000000
        /*04a4*/ 	.short	0x010a
        /*04a6*/ 	.byte	0x3f
	.zero		1


	//   ....[67]....
        /*04a8*/ 	.word	0x00009ca0
        /*04ac*/ 	.word	0x00000006
        /*04b0*/ 	.word	0x00000000
        /*04b4*/ 	.short	0x010a
        /*04b6*/ 	.byte	0x3f
	.zero		1


	//   ....[68]....
        /*04b8*/ 	.word	0x00009cf0
        /*04bc*/ 	.word	0x00000007
        /*04c0*/ 	.word	0x00000000
        /*04c4*/ 	.short	0x010a
        /*04c6*/ 	.byte	0x3f
	.zero		1


	//   ....[69]....
        /*04c8*/ 	.word	0x00009d40
        /*04cc*/ 	.word	0x00000006
        /*04d0*/ 	.word	0x00000000
        /*04d4*/ 	.short	0x010a
        /*04d6*/ 	.byte	0x3f
	.zero		1


	//   ....[70]....
        /*04d8*/ 	.word	0x00009d90
        /*04dc*/ 	.word	0x00000007
        /*04e0*/ 	.word	0x00000000
        /*04e4*/ 	.short	0x010a
        /*04e6*/ 	.byte	0x3f
	.zero		1


	//   ....[71]....
        /*04e8*/ 	.word	0x00009de0
        /*04ec*/ 	.word	0x00000006
        /*04f0*/ 	.word	0x00000000
        /*04f4*/ 	.short	0x010a
        /*04f6*/ 	.byte	0x3f
	.zero		1


	//----- nvinfo : EIATTR_NUM_MBARRIERS
	.align		4
.L_28:
        /*04f8*/ 	.byte	0x03, 0x38
        /*04fa*/ 	.short	0x0022


	//----- nvinfo : EIATTR_EXIT_INSTR_OFFSETS
	.align		4
        /*04fc*/ 	.byte	0x04, 0x1c
        /*04fe*/ 	.short	(.L_30 - .L_29)


	//   ....[0]....
.L_29:
        /*0500*/ 	.word	0x00000ad0


	//   ....[1]....
        /*0504*/ 	.word	0x000012c0


	//   ....[2]....
        /*0508*/ 	.word	0x00007a80


	//   ....[3]....
        /*050c*/ 	.word	0x00007fd0


	//   ....[4]....
        /*0510*/ 	.word	0x000097c0


	//----- nvinfo : EIATTR_MAX_THREADS
	.align		4
.L_30:
        /*0514*/ 	.byte	0x04, 0x05
        /*0516*/ 	.short	(.L_32 - .L_31)
.L_31:
        /*0518*/ 	.word	0x00000180
        /*051c*/ 	.word	0x00000001
        /*0520*/ 	.word	0x00000001


	//----- nvinfo : EIATTR_CRS_STACK_SIZE
	.align		4
.L_32:
        /*0524*/ 	.byte	0x04, 0x1e
        /*0526*/ 	.short	(.L_34 - .L_33)
.L_33:
        /*0528*/ 	.word	0x00000000


	//----- nvinfo : EIATTR_CBANK_PARAM_SIZE
	.align		4
.L_34:
        /*052c*/ 	.byte	0x03, 0x19
        /*052e*/ 	.short	0x0570


	//----- nvinfo : EIATTR_PARAM_CBANK
	.align		4
        /*0530*/ 	.byte	0x04, 0x0a
        /*0532*/ 	.short	(.L_36 - .L_35)
	.align		4
.L_35:
        /*0534*/ 	.word	index@(.nv.constant0._ZN7cutlass13device_kernelINS_4gemm6kernel13GemmUniversalIN4cute5tupleIJiiiiEEENS1_10collective13CollectiveMmaINS1_43MainloopSm90TmaGmmaWarpSpecializedSparseFP8ILi16ENS5_IJNS4_1CILi1EEENSA_ILi2EEESB_EEENS1_35KernelTmaWarpSpecializedCooperativeEEENS5_IJNSA_ILi256EEENSA_ILi64EEESH_EEENS_12float_e4m3_tENS5_IJNS4_6LayoutINS5_IJiNS5_IJSC_iEEEiEEENS5_IJlNS5_IJSB_SC_EEElEEEEENSK_INS5_IJNS5_IJSH_iEEESQ_iEEENS5_IJNS5_IJSH_NSA_ILi4096EEEEEENS5_IJSB_lEEElEEEEEEEESJ_NS5_IJlSB_lEEENS4_8TiledMMAINS4_8MMA_AtomIJNS4_4SM904GMMA6SPARSE31GMMA_64x64x64_F32E4M3E4M3_SS_TNILNS12_7ScaleInE1ELS15_1ELNS12_9SparseSelE0EEEEEENSK_INS5_IJSC_SB_SB_EEENS5_IJSB_NSA_ILi0EEES1A_EEEEENS5_IJNS4_10UnderscoreES1D_S1D_EEEEENS4_23SM90_TMA_LOAD_MULTICASTENS4_14ComposedLayoutINS4_7SwizzleILi1ELi4ELi3EEENS4_25smem_sparse_ptr_flag_bitsILi2ELi8EEENSK_INS5_IJNS5_IJSB_NSA_ILi8EEEEEENS5_IJSC_NSA_ILi32EEEEEEEEENS5_IJNS5_IJS1A_SH_EEESN_EEEEEEEvNS4_8identityENS4_13SM90_TMA_LOADENS1H_INS1I_ILi2ELi4ELi3EEENS4_18smem_ptr_flag_bitsILi8EEENSK_INS5_IJS1M_SH_EEENS5_IJSH_SB_EEEEEEEvS1V_EENS_8epilogue10collective6detail29Sm90TmaWarpSpecializedAdapterINS26_15DefaultEpilogueIfNS5_IJSB_llEEES2A_NS25_6thread17LinearCombinationIfLi1EffLNS2B_9ScaleType4KindE0ELNS_15FloatRoundStyleE2EfEENS1_15EpilogueDefaultEEEEEvvEEEEvNT_6ParamsE)
        /*0538*/ 	.short	0x0210
        /*053a*/ 	.short	0x0570


	//----- nvinfo : EIATTR_SW_WAR
	.align		4
.L_36:
        /*053c*/ 	.byte	0x04, 0x36
        /*053e*/ 	.short	(.L_38 - .L_37)
.L_37:
        /*0540*/ 	.word	0x00000008
.L_38:


//--------------------- .nv.callgraph             --------------------------
	.section	.nv.callgraph,"",@"SHT_CUDA_CALLGRAPH"
	.align	4
	.sectionentsize	8
	.align		4
        /*0000*/ 	.word	0x00000000
	.align		4
        /*0004*/ 	.word	0xffffffff
	.align		4
        /*0008*/ 	.word	0x00000000
	.align		4
        /*000c*/ 	.word	0xfffffffe
	.align		4
        /*0010*/ 	.word	0x00000000
	.align		4
        /*0014*/ 	.word	0xfffffffd
	.align		4
        /*0018*/ 	.word	0x00000000
	.align		4
        /*001c*/ 	.word	0xfffffffc


//--------------------- .nv.constant4             --------------------------
	.section	.nv.constant4,"a",@progbits
	.align	8
	.align		8
.nv.constant4:
        /*0000*/ 	.dword	_ZN39_INTERNAL_0cad8e8e_4_k_cu_26c89d49_27834cuda3std3__45__cpo5beginE
	.align		8
        /*0008*/ 	.dword	_ZN39_INTERNAL_0cad8e8e_4_k_cu_26c89d49_27834cuda3std3__45__cpo3endE
	.align		8
        /*0010*/ 	.dword	_ZN39_INTERNAL_0cad8e8e_4_k_cu_26c89d49_27834cuda3std3__45__cpo6cbeginE
	.align		8
        /*0018*/ 	.dword	_ZN39_INTERNAL_0cad8e8e_4_k_cu_26c89d49_27834cuda3std3__45__cpo4cendE
	.align		8
        /*0020*/ 	.dword	_ZN39_INTERNAL_0cad8e8e_4_k_cu_26c89d49_27834cuda3std3__441_GLOBAL__N__0cad8e8e_4_k_cu_26c89d49_27836ignoreE
	.align		8
        /*0028*/ 	.dword	_ZN39_INTERNAL_0cad8e8e_4_k_cu_26c89d49_27834cuda3std3__419piecewise_constructE
	.align		8
        /*0030*/ 	.dword	_ZN39_INTERNAL_0cad8e8e_4_k_cu_26c89d49_27834cuda3std3__48in_placeE
	.align		8
        /*0038*/ 	.dword	_ZN39_INTERNAL_0cad8e8e_4_k_cu_26c89d49_27834cuda3std6ranges3__45__cpo4swapE
	.align		8
        /*0040*/ 	.dword	_ZN39_INTERNAL_0cad8e8e_4_k_cu_26c89d49_27834cuda3std6ranges3__45__cpo9iter_moveE
	.align		8
        /*0048*/ 	.dword	_ZN39_INTERNAL_0cad8e8e_4_k_cu_26c89d49_27834cute7productE
	.align		8
        /*0050*/ 	.dword	_ZN39_INTERNAL_0cad8e8e_4_k_cu_26c89d49_27834cute1_E


//--------------------- .text._ZN7cutlass13device_kernelINS_4gemm6kernel13GemmUniversalIN4cute5tupleIJiiiiEEENS1_10collective13CollectiveMmaINS1_43MainloopSm90TmaGmmaWarpSpecializedSparseFP8ILi16ENS5_IJNS4_1CILi1EEENSA_ILi2EEESB_EEENS1_35KernelTmaWarpSpecializedCooperativeEEENS5_IJNSA_ILi256EEENSA_ILi64EEESH_EEENS_12float_e4m3_tENS5_IJNS4_6LayoutINS5_IJiNS5_IJSC_iEEEiEEENS5_IJlNS5_IJSB_SC_EEElEEEEENSK_INS5_IJNS5_IJSH_iEEESQ_iEEENS5_IJNS5_IJSH_NSA_ILi4096EEEEEENS5_IJSB_lEEElEEEEEEEESJ_NS5_IJlSB_lEEENS4_8TiledMMAINS4_8MMA_AtomIJNS4_4SM904GMMA6SPARSE31GMMA_64x64x64_F32E4M3E4M3_SS_TNILNS12_7ScaleInE1ELS15_1ELNS12_9SparseSelE0EEEEEENSK_INS5_IJSC_SB_SB_EEENS5_IJSB_NSA_ILi0EEES1A_EEEEENS5_IJNS4_10UnderscoreES1D_S1D_EEEEENS4_23SM90_TMA_LOAD_MULTICASTENS4_14ComposedLayoutINS4_7SwizzleILi1ELi4ELi3EEENS4_25smem_sparse_ptr_flag_bitsILi2ELi8EEENSK_INS5_IJNS5_IJSB_NSA_ILi8EEEEEENS5_IJSC_NSA_ILi32EEEEEEEEENS5_IJNS5_IJS1A_SH_EEESN_EEEEEEEvNS4_8identityENS4_13SM90_TMA_LOADENS1H_INS1I_ILi2ELi4ELi3EEENS4_18smem_ptr_flag_bitsILi8EEENSK_INS5_IJS1M_SH_EEENS5_IJSH_SB_EEEEEEEvS1V_EENS_8epilogue10collective6detail29Sm90TmaWarpSpecializedAdapterINS26_15DefaultEpilogueIfNS5_IJSB_llEEES2A_NS25_6thread17LinearCombinationIfLi1EffLNS2B_9ScaleType4KindE0ELNS_15FloatRoundStyleE2EfEENS1_15EpilogueDefaultEEEEEvvEEEEvNT_6ParamsE --------------------------
	.section	.text._ZN7cutlass13device_kernelINS_4gemm6kernel13GemmUniversalIN4cute5tupleIJiiiiEEENS1_10collective13CollectiveMmaINS1_43MainloopSm90TmaGmmaWarpSpecializedSparseFP8ILi16ENS5_IJNS4_1CILi1EEENSA_ILi2EEESB_EEENS1_35KernelTmaWarpSpecializedCooperativeEEENS5_IJNSA_ILi256EEENSA_ILi64EEESH_EEENS_12float_e4m3_tENS5_IJNS4_6LayoutINS5_IJiNS5_IJSC_iEEEiEEENS5_IJlNS5_IJSB_SC_EEElEEEEENSK_INS5_IJNS5_IJSH_iEEESQ_iEEENS5_IJNS5_IJSH_NSA_ILi4096EEEEEENS5_IJSB_lEEElEEEEEEEESJ_NS5_IJlSB_lEEENS4_8TiledMMAINS4_8MMA_AtomIJNS4_4SM904GMMA6SPARSE31GMMA_64x64x64_F32E4M3E4M3_SS_TNILNS12_7ScaleInE1ELS15_1ELNS12_9SparseSelE0EEEEEENSK_INS5_IJSC_SB_SB_EEENS5_IJSB_NSA_ILi0EEES1A_EEEEENS5_IJNS4_10UnderscoreES1D_S1D_EEEEENS4_23SM90_TMA_LOAD_MULTICASTENS4_14ComposedLayoutINS4_7SwizzleILi1ELi4ELi3EEENS4_25smem_sparse_ptr_flag_bitsILi2ELi8EEENSK_INS5_IJNS5_IJSB_NSA_ILi8EEEEEENS5_IJSC_NSA_ILi32EEEEEEEEENS5_IJNS5_IJS1A_SH_EEESN_EEEEEEEvNS4_8identityENS4_13SM90_TMA_LOADENS1H_INS1I_ILi2ELi4ELi3EEENS4_18smem_ptr_flag_bitsILi8EEENSK_INS5_IJS1M_SH_EEENS5_IJSH_SB_EEEEEEEvS1V_EENS_8epilogue10collective6detail29Sm90TmaWarpSpecializedAdapterINS26_15DefaultEpilogueIfNS5_IJSB_llEEES2A_NS25_6thread17LinearCombinationIfLi1EffLNS2B_9ScaleType4KindE0ELNS_15FloatRoundStyleE2EfEENS1_15EpilogueDefaultEEEEEvvEEEEvNT_6ParamsE,"ax",@progbits
	.align	128
.text._ZN7cutlass13device_kernelINS_4gemm6kernel13GemmUniversalIN4cute5tupleIJiiiiEEENS1_10collective13CollectiveMmaINS1_43MainloopSm90TmaGmmaWarpSpecializedSparseFP8ILi16ENS5_IJNS4_1CILi1EEENSA_ILi2EEESB_EEENS1_35KernelTmaWarpSpecializedCooperativeEEENS5_IJNSA_ILi256EEENSA_ILi64EEESH_EEENS_12float_e4m3_tENS5_IJNS4_6LayoutINS5_IJiNS5_IJSC_iEEEiEEENS5_IJlNS5_IJSB_SC_EEElEEEEENSK_INS5_IJNS5_IJSH_iEEESQ_iEEENS5_IJNS5_IJSH_NSA_ILi4096EEEEEENS5_IJSB_lEEElEEEEEEEESJ_NS5_IJlSB_lEEENS4_8TiledMMAINS4_8MMA_AtomIJNS4_4SM904GMMA6SPARSE31GMMA_64x64x64_F32E4M3E4M3_SS_TNILNS12_7ScaleInE1ELS15_1ELNS12_9SparseSelE0EEEEEENSK_INS5_IJSC_SB_SB_EEENS5_IJSB_NSA_ILi0EEES1A_EEEEENS5_IJNS4_10UnderscoreES1D_S1D_EEEEENS4_23SM90_TMA_LOAD_MULTICASTENS4_14ComposedLayoutINS4_7SwizzleILi1ELi4ELi3EEENS4_25smem_sparse_ptr_flag_bitsILi2ELi8EEENSK_INS5_IJNS5_IJSB_NSA_ILi8EEEEEENS5_IJSC_NSA_ILi32EEEEEEEEENS5_IJNS5_IJS1A_SH_EEESN_EEEEEEEvNS4_8identityENS4_13SM90_TMA_LOADENS1H_INS1I_ILi2ELi4ELi3EEENS4_18smem_ptr_flag_bitsILi8EEENSK_INS5_IJS1M_SH_EEENS5_IJSH_SB_EEEEEEEvS1V_EENS_8epilogue10collective6detail29Sm90TmaWarpSpecializedAdapterINS26_15DefaultEpilogueIfNS5_IJSB_llEEES2A_NS25_6thread17LinearCombinationIfLi1EffLNS2B_9ScaleType4KindE0ELNS_15FloatRoundStyleE2EfEENS1_15EpilogueDefaultEEEEEvvEEEEvNT_6ParamsE:
        .type           _ZN7cutlass13device_kernelINS_4gemm6kernel13GemmUniversalIN4cute5tupleIJiiiiEEENS1_10collective13CollectiveMmaINS1_43MainloopSm90TmaGmmaWarpSpecializedSparseFP8ILi16ENS5_IJNS4_1CILi1EEENSA_ILi2EEESB_EEENS1_35KernelTmaWarpSpecializedCooperativeEEENS5_IJNSA_ILi256EEENSA_ILi64EEESH_EEENS_12float_e4m3_tENS5_IJNS4_6LayoutINS5_IJiNS5_IJSC_iEEEiEEENS5_IJlNS5_IJSB_SC_EEElEEEEENSK_INS5_IJNS5_IJSH_iEEESQ_iEEENS5_IJNS5_IJSH_NSA_ILi4096EEEEEENS5_IJSB_lEEElEEEEEEEESJ_NS5_IJlSB_lEEENS4_8TiledMMAINS4_8MMA_AtomIJNS4_4SM904GMMA6SPARSE31GMMA_64x64x64_F32E4M3E4M3_SS_TNILNS12_7ScaleInE1ELS15_1ELNS12_9SparseSelE0EEEEEENSK_INS5_IJSC_SB_SB_EEENS5_IJSB_NSA_ILi0EEES1A_EEEEENS5_IJNS4_10UnderscoreES1D_S1D_EEEEENS4_23SM90_TMA_LOAD_MULTICASTENS4_14ComposedLayoutINS4_7SwizzleILi1ELi4ELi3EEENS4_25smem_sparse_ptr_flag_bitsILi2ELi8EEENSK_INS5_IJNS5_IJSB_NSA_ILi8EEEEEENS5_IJSC_NSA_ILi32EEEEEEEEENS5_IJNS5_IJS1A_SH_EEESN_EEEEEEEvNS4_8identityENS4_13SM90_TMA_LOADENS1H_INS1I_ILi2ELi4ELi3EEENS4_18smem_ptr_flag_bitsILi8EEENSK_INS5_IJS1M_SH_EEENS5_IJSH_SB_EEEEEEEvS1V_EENS_8epilogue10collective6detail29Sm90TmaWarpSpecializedAdapterINS26_15DefaultEpilogueIfNS5_IJSB_llEEES2A_NS25_6thread17LinearCombinationIfLi1EffLNS2B_9ScaleType4KindE0ELNS_15FloatRoundStyleE2EfEENS1_15EpilogueDefaultEEEEEvvEEEEvNT_6ParamsE,@function
        .size           _ZN7cutlass13device_kernelINS_4gemm6kernel13GemmUniversalIN4cute5tupleIJiiiiEEENS1_10collective13CollectiveMmaINS1_43MainloopSm90TmaGmmaWarpSpecializedSparseFP8ILi16ENS5_IJNS4_1CILi1EEENSA_ILi2EEESB_EEENS1_35KernelTmaWarpSpecializedCooperativeEEENS5_IJNSA_ILi256EEENSA_ILi64EEESH_EEENS_12float_e4m3_tENS5_IJNS4_6LayoutINS5_IJiNS5_IJSC_iEEEiEEENS5_IJlNS5_IJSB_SC_EEElEEEEENSK_INS5_IJNS5_IJSH_iEEESQ_iEEENS5_IJNS5_IJSH_NSA_ILi4096EEEEEENS5_IJSB_lEEElEEEEEEEESJ_NS5_IJlSB_lEEENS4_8TiledMMAINS4_8MMA_AtomIJNS4_4SM904GMMA6SPARSE31GMMA_64x64x64_F32E4M3E4M3_SS_TNILNS12_7ScaleInE1ELS15_1ELNS12_9SparseSelE0EEEEEENSK_INS5_IJSC_SB_SB_EEENS5_IJSB_NSA_ILi0EEES1A_EEEEENS5_IJNS4_10UnderscoreES1D_S1D_EEEEENS4_23SM90_TMA_LOAD_MULTICASTENS4_14ComposedLayoutINS4_7SwizzleILi1ELi4ELi3EEENS4_25smem_sparse_ptr_flag_bitsILi2ELi8EEENSK_INS5_IJNS5_IJSB_NSA_ILi8EEEEEENS5_IJSC_NSA_ILi32EEEEEEEEENS5_IJNS5_IJS1A_SH_EEESN_EEEEEEEvNS4_8identityENS4_13SM90_TMA_LOADENS1H_INS1I_ILi2ELi4ELi3EEENS4_18smem_ptr_flag_bitsILi8EEENSK_INS5_IJS1M_SH_EEENS5_IJSH_SB_EEEEEEEvS1V_EENS_8epilogue10collective6detail29Sm90TmaWarpSpecializedAdapterINS26_15DefaultEpilogueIfNS5_IJSB_llEEES2A_NS25_6thread17LinearCombinationIfLi1EffLNS2B_9ScaleType4KindE0ELNS_15FloatRoundStyleE2EfEENS1_15EpilogueDefaultEEEEEvvEEEEvNT_6ParamsE,(.L_x_215 - _ZN7cutlass13device_kernelINS_4gemm6kernel13GemmUniversalIN4cute5tupleIJiiiiEEENS1_10collective13CollectiveMmaINS1_43MainloopSm90TmaGmmaWarpSpecializedSparseFP8ILi16ENS5_IJNS4_1CILi1EEENSA_ILi2EEESB_EEENS1_35KernelTmaWarpSpecializedCooperativeEEENS5_IJNSA_ILi256EEENSA_ILi64EEESH_EEENS_12float_e4m3_tENS5_IJNS4_6LayoutINS5_IJiNS5_IJSC_iEEEiEEENS5_IJlNS5_IJSB_SC_EEElEEEEENSK_INS5_IJNS5_IJSH_iEEESQ_iEEENS5_IJNS5_IJSH_NSA_ILi4096EEEEEENS5_IJSB_lEEElEEEEEEEESJ_NS5_IJlSB_lEEENS4_8TiledMMAINS4_8MMA_AtomIJNS4_4SM904GMMA6SPARSE31GMMA_64x64x64_F32E4M3E4M3_SS_TNILNS12_7ScaleInE1ELS15_1ELNS12_9SparseSelE0EEEEEENSK_INS5_IJSC_SB_SB_EEENS5_IJSB_NSA_ILi0EEES1A_EEEEENS5_IJNS4_10UnderscoreES1D_S1D_EEEEENS4_23SM90_TMA_LOAD_MULTICASTENS4_14ComposedLayoutINS4_7SwizzleILi1ELi4ELi3EEENS4_25smem_sparse_ptr_flag_bitsILi2ELi8EEENSK_INS5_IJNS5_IJSB_NSA_ILi8EEEEEENS5_IJSC_NSA_ILi32EEEEEEEEENS5_IJNS5_IJS1A_SH_EEESN_EEEEEEEvNS4_8identityENS4_13SM90_TMA_LOADENS1H_INS1I_ILi2ELi4ELi3EEENS4_18smem_ptr_flag_bitsILi8EEENSK_INS5_IJS1M_SH_EEENS5_IJSH_SB_EEEEEEEvS1V_EENS_8epilogue10collective6detail29Sm90TmaWarpSpecializedAdapterINS26_15DefaultEpilogueIfNS5_IJSB_llEEES2A_NS25_6thread17LinearCombinationIfLi1EffLNS2B_9ScaleType4KindE0ELNS_15FloatRoundStyleE2EfEENS1_15EpilogueDefaultEEEEEvvEEEEvNT_6ParamsE)
        .other          _ZN7cutlass13device_kernelINS_4gemm6kernel13GemmUniversalIN4cute5tupleIJiiiiEEENS1_10collective13CollectiveMmaINS1_43MainloopSm90TmaGmmaWarpSpecializedSparseFP8ILi16ENS5_IJNS4_1CILi1EEENSA_ILi2EEESB_EEENS1_35KernelTmaWarpSpecializedCooperativeEEENS5_IJNSA_ILi256EEENSA_ILi64EEESH_EEENS_12float_e4m3_tENS5_IJNS4_6LayoutINS5_IJiNS5_IJSC_iEEEiEEENS5_IJlNS5_IJSB_SC_EEElEEEEENSK_INS5_IJNS5_IJSH_iEEESQ_iEEENS5_IJNS5_IJSH_NSA_ILi4096EEEEEENS5_IJSB_lEEElEEEEEEEESJ_NS5_IJlSB_lEEENS4_8TiledMMAINS4_8MMA_AtomIJNS4_4SM904GMMA6SPARSE31GMMA_64x64x64_F32E4M3E4M3_SS_TNILNS12_7ScaleInE1ELS15_1ELNS12_9SparseSelE0EEEEEENSK_INS5_IJSC_SB_SB_EEENS5_IJSB_NSA_ILi0EEES1A_EEEEENS5_IJNS4_10UnderscoreES1D_S1D_EEEEENS4_23SM90_TMA_LOAD_MULTICASTENS4_14ComposedLayoutINS4_7SwizzleILi1ELi4ELi3EEENS4_25smem_sparse_ptr_flag_bitsILi2ELi8EEENSK_INS5_IJNS5_IJSB_NSA_ILi8EEEEEENS5_IJSC_NSA_ILi32EEEEEEEEENS5_IJNS5_IJS1A_SH_EEESN_EEEEEEEvNS4_8identityENS4_13SM90_TMA_LOADENS1H_INS1I_ILi2ELi4ELi3EEENS4_18smem_ptr_flag_bitsILi8EEENSK_INS5_IJS1M_SH_EEENS5_IJSH_SB_EEEEEEEvS1V_EENS_8epilogue10collective6detail29Sm90TmaWarpSpecializedAdapterINS26_15DefaultEpilogueIfNS5_IJSB_llEEES2A_NS25_6thread17LinearCombinationIfLi1EffLNS2B_9ScaleType4KindE0ELNS_15FloatRoundStyleE2EfEENS1_15EpilogueDefaultEEEEEvvEEEEvNT_6ParamsE,@"STO_CUDA_ENTRY STV_DEFAULT"
_ZN7cutlass13device_kernelINS_4gemm6kernel13GemmUniversalIN4cute5tupleIJiiiiEEENS1_10collective13CollectiveMmaINS1_43MainloopSm90TmaGmmaWarpSpecializedSparseFP8ILi16ENS5_IJNS4_1CILi1EEENSA_ILi2EEESB_EEENS1_35KernelTmaWarpSpecializedCooperativeEEENS5_IJNSA_ILi256EEENSA_ILi64EEESH_EEENS_12float_e4m3_tENS5_IJNS4_6LayoutINS5_IJiNS5_IJSC_iEEEiEEENS5_IJlNS5_IJSB_SC_EEElEEEEENSK_INS5_IJNS5_IJSH_iEEESQ_iEEENS5_IJNS5_IJSH_NSA_ILi4096EEEEEENS5_IJSB_lEEElEEEEEEEESJ_NS5_IJlSB_lEEENS4_8TiledMMAINS4_8MMA_AtomIJNS4_4SM904GMMA6SPARSE31GMMA_64x64x64_F32E4M3E4M3_SS_TNILNS12_7ScaleInE1ELS15_1ELNS12_9SparseSelE0EEEEEENSK_INS5_IJSC_SB_SB_EEENS5_IJSB_NSA_ILi0EEES1A_EEEEENS5_IJNS4_10UnderscoreES1D_S1D_EEEEENS4_23SM90_TMA_LOAD_MULTICASTENS4_14ComposedLayoutINS4_7SwizzleILi1ELi4ELi3EEENS4_25smem_sparse_ptr_flag_bitsILi2ELi8EEENSK_INS5_IJNS5_IJSB_NSA_ILi8EEEEEENS5_IJSC_NSA_ILi32EEEEEEEEENS5_IJNS5_IJS1A_SH_EEESN_EEEEEEEvNS4_8identityENS4_13SM90_TMA_LOADENS1H_INS1I_ILi2ELi4ELi3EEENS4_18smem_ptr_flag_bitsILi8EEENSK_INS5_IJS1M_SH_EEENS5_IJSH_SB_EEEEEEEvS1V_EENS_8epilogue10collective6detail29Sm90TmaWarpSpecializedAdapterINS26_15DefaultEpilogueIfNS5_IJSB_llEEES2A_NS25_6thread17LinearCombinationIfLi1EffLNS2B_9ScaleType4KindE0ELNS_15FloatRoundStyleE2EfEENS1_15EpilogueDefaultEEEEEvvEEEEvNT_6ParamsE:
[----:B------:R-:W-:Y:S01]  /*0000*/  LDC R1, c[0x0][0x28] ;  /* 0x00000a00ff017b82 */ /* 0x000fe20000000800 */
[----:B------:R-:W0:Y:S01]  /*0010*/  S2R R4, SR_TID.X ;  /* 0x0000000000047919 */ /* 0x000e220000002100 */
[----:B------:R-:W-:Y:S01]  /*0020*/  ELECT P0, URZ, PT ;  /* 0x00000000003f782f */ /* 0x000fe20003800000 */
[----:B------:R-:W-:Y:S01]  /*0030*/  BSSY B0, `(.L_x_0) ;  /* 0x0000012000007945 */ /* 0x000fe20003800000 */
[--C-:B0-----:R-:W-:Y:S02]  /*0040*/  SHF.R.U32.HI R0, RZ, 0x5, R4.reuse ;  /* 0x00000005ff007819 */ /* 0x101fe40000011604 */
[----:B------:R-:W-:-:S03]  /*0050*/  SHF.R.U32.HI R8, RZ, 0x7, R4 ;  /* 0x00000007ff087819 */ /* 0x000fc60000011604 */
[----:B------:R-:W0:Y:S04]  /*0060*/  SHFL.IDX PT, R6, R0, RZ, 0x1f ;  /* 0x00001fff00067589 */ /* 0x000e2800000e0000 */
[----:B------:R1:W2:Y:S01]  /*0070*/  SHFL.IDX PT, R2, R8, RZ, 0x1f ;  /* 0x00001fff08027589 */ /* 0x0002a200000e0000 */
[----:B0-----:R-:W-:-:S13]  /*0080*/  ISETP.NE.OR P0, PT, R6, RZ, !P0 ;  /* 0x000000ff0600720c */ /* 0x001fda0004705670 */
[----:B-12---:R-:W-:Y:S05]  /*0090*/  @P0 BRA `(.L_x_1) ;  /* 0x00000000002c0947 */ /* 0x006fea0003800000 */
[----:B------:R-:W-:Y:S02]  /*00a0*/  ULDC.64 UR4, c[0x0][0x198] ;  /* 0x0000660000047ab9 */ /* 0x000fe40000000a00 */
[----:B------:R-:W-:Y:S02]  /*00b0*/  UIADD3 UR6, UP0, UR4, 0xf0, URZ ;  /* 0x000000f004067890 */ /* 0x000fe4000ff1e03f */
[----:B------:R-:W-:Y:S02]  /*00c0*/  UIADD3 UR8, UP1, UR4, 0x1f0, URZ ;  /* 0x000001f004087890 */ /* 0x000fe4000ff3e03f */
[----:B------:R-:W-:Y:S02]  /*00d0*/  UIADD3 UR4, UP2, UR4, 0x2f0, URZ ;  /* 0x000002f004047890 */ /* 0x000fe4000ff5e03f */
[----:B------:R-:W-:Y:S02]  /*00e0*/  UIADD3.X UR7, URZ, UR5, URZ, UP0, !UPT ;  /* 0x000000053f077290 */ /* 0x000fe400087fe43f */
[----:B------:R-:W-:-:S02]  /*00f0*/  UIADD3.X UR9, URZ, UR5, URZ, UP1, !UPT ;  /* 0x000000053f097290 */ /* 0x000fc40008ffe43f */
[----:B------:R-:W-:-:S05]  /*0100*/  UIADD3.X UR5, URZ, UR5, URZ, UP2, !UPT ;  /* 0x000000053f057290 */ /* 0x000fca00097fe43f */
[----:B------:R0:W-:Y:S02]  /*0110*/  UTMACCTL.PF [UR6] ;  /* 0x00000000060079b9 */ /* 0x0001e40008040000 */
[----:B------:R0:W-:Y:S02]  /*0120*/  UTMACCTL.PF [UR8] ;  /* 0x00000000080079b9 */ /* 0x0001e40008040000 */
[----:B------:R0:W-:Y:S02]  /*0130*/  UTMACCTL.PF [UR4] ;  /* 0x00000000040079b9 */ /* 0x0001e40008040000 */
[----:B0-----:R-:W-:Y:S01]  /*0140*/  NOP ;  /* 0x0000000000007918 */ /* 0x001fe20000000000 */
.L_x_1:
[----:B------:R-:W-:Y:S05]  /*0150*/  BSYNC B0 ;  /* 0x0000000000007941 */ /* 0x000fea0003800000 */
.L_x_0:
[----:B------:R-:W0:Y:S02]  /*0160*/  SHFL.IDX PT, R3, R0, RZ, 0x1f ;  /* 0x00001fff00037589 */ /* 0x000e2400000e0000 */
[----:B0-----:R-:W-:-:S13]  /*0170*/  ISETP.NE.AND P0, PT, R3, RZ, PT ;  /* 0x000000ff0300720c */ /* 0x001fda0003f05270 */
[----:B------:R-:W-:Y:S05]  /*0180*/  @P0 BRA `(.L_x_2) ;  /* 0x0000000000c40947 */ /* 0x000fea0003800000 */
[----:B------:R-:W-:Y:S01]  /*0190*/  ELECT P0, URZ, PT ;  /* 0x00000000003f782f */ /* 0x000fe20003800000 */
[----:B------:R-:W-:-:S12]  /*01a0*/  BSSY B0, `(.L_x_2) ;  /* 0x000002f000007945 */ /* 0x000fd80003800000 */
[----:B------:R-:W-:Y:S05]  /*01b0*/  @!P0 BRA `(.L_x_3) ;  /* 0x0000000000b48947 */ /* 0x000fea0003800000 */
[----:B------:R-:W0:Y:S01]  /*01c0*/  S2UR UR8, SR_CgaCtaId ;  /* 0x00000000000879c3 */ /* 0x000e220000008800 */
[----:B------:R-:W-:Y:S01]  /*01d0*/  UMOV UR4, 0x400 ;  /* 0x0000040000047882 */ /* 0x000fe20000000000 */
[----:B------:R-:W-:Y:S01]  /*01e0*/  UMOV UR5, 0x1 ;  /* 0x0000000100057882 */ /* 0x000fe20000000000 */
[----:B------:R-:W-:Y:S02]  /*01f0*/  UMOV UR6, 0x4 ;  /* 0x0000000400067882 */ /* 0x000fe40000000000 */
[----:B------:R-:W-:-:S04]  /*0200*/  UIADD3 UR6, -UR6, 0x100000, URZ ;  /* 0x0010000006067890 */ /* 0x000fc8000fffe13f */
[----:B------:R-:W-:Y:S02]  /*0210*/  USHF.L.U32 UR7, UR6, 0xb, URZ ;  /* 0x0000000b06077899 */ /* 0x000fe4000800063f */
[----:B------:R-:W-:Y:S02]  /*0220*/  USHF.L.U32 UR6, UR6, 0x1, URZ ;  /* 0x0000000106067899 */ /* 0x000fe4000800063f */
[----:B0-----:R-:W-:Y:S02]  /*0230*/  ULEA UR8, UR8, UR4, 0x18 ;  /* 0x0000000408087291 */ /* 0x001fe4000f8ec03f */
[----:B------:R-:W-:-:S04]  /*0240*/  UIADD3 UR4, -UR5, 0x100000, URZ ;  /* 0x0010000005047890 */ /* 0x000fc8000fffe13f */
[----:B------:R-:W-:Y:S02]  /*0250*/  USHF.L.U32 UR5, UR4, 0xb, URZ ;  /* 0x0000000b04057899 */ /* 0x000fe4000800063f */
[----:B------:R-:W-:Y:S01]  /*0260*/  USHF.L.U32 UR4, UR4, 0x1, URZ ;  /* 0x0000000104047899 */ /* 0x000fe2000800063f */
[----:B------:R-:W0:Y:S11]  /*0270*/  FENCE.VIEW.ASYNC.S ;  /* 0x00000000000073c6 */ /* 0x000e360000000000 */
[----:B0-----:R0:W1:Y:S01]  /*0280*/  SYNCS.EXCH.64 URZ, [UR8], UR4 ;  /* 0x00000004083f75b2 */ /* 0x0010620008000100 */
[----:B------:R0:W2:Y:S01]  /*0290*/  SYNCS.EXCH.64 URZ, [UR8+0x80], UR6 ;  /* 0x00008006083f75b2 */ /* 0x0000a20008000100 */
[----:B------:R0:W3:Y:S01]  /*02a0*/  SYNCS.EXCH.64 URZ, [UR8+0x8], UR4 ;  /* 0x00000804083f75b2 */ /* 0x0000e20008000100 */
[----:B------:R0:W4:Y:S01]  /*02b0*/  SYNCS.EXCH.64 URZ, [UR8+0x88], UR6 ;  /* 0x00008806083f75b2 */ /* 0x0001220008000100 */
[----:B------:R0:W0:Y:S01]  /*02c0*/  SYNCS.EXCH.64 URZ, [UR8+0x10], UR4 ;  /* 0x00001004083f75b2 */ /* 0x0000220008000100 */
        /* <DEDUP_REMOVED lines=27> */
[----:B-1234-:R-:W-:Y:S01]  /*0480*/  NOP ;  /* 0x0000000000007918 */ /* 0x01efe20000000000 */
.L_x_3:
[----:B0-----:R-:W-:Y:S05]  /*0490*/  BSYNC B0 ;  /* 0x0000000000007941 */ /* 0x001fea0003800000 */
.L_x_2:
[----:B------:R-:W0:Y:S01]  /*04a0*/  SHFL.IDX PT, R0, R0, RZ, 0x1f ;  /* 0x00001fff00007589 */ /* 0x000e2200000e0000 */
[----:B------:R-:W-:Y:S01]  /*04b0*/  SHF.R.S32.HI R5, RZ, 0x1f, R4 ;  /* 0x0000001fff057819 */ /* 0x000fe20000011404 */
[----:B------:R-:W1:Y:S01]  /*04c0*/  S2UR UR8, SR_CTAID.X ;  /* 0x00000000000879c3 */ /* 0x000e620000002500 */
[----:B------:R-:W-:Y:S01]  /*04d0*/  ELECT P0, URZ, PT ;  /* 0x00000000003f782f */ /* 0x000fe20003800000 */
[----:B------:R-:W2:Y:S01]  /*04e0*/  S2R R10, SR_CTAID.Y ;  /* 0x00000000000a7919 */ /* 0x000ea20000002600 */
[----:B------:R-:W-:Y:S01]  /*04f0*/  LEA.HI R5, R5, R4, RZ, 0x7 ;  /* 0x0000000405057211 */ /* 0x000fe200078f38ff */
[----:B------:R-:W-:Y:S01]  /*0500*/  ULDC UR4, c[0x0][0x154] ;  /* 0x0000550000047ab9 */ /* 0x000fe20000000800 */
[----:B------:R-:W-:Y:S01]  /*0510*/  NOP ;  /* 0x0000000000007918 */ /* 0x000fe20000000000 */
[----:B------:R-:W-:Y:S01]  /*0520*/  NOP ;  /* 0x0000000000007918 */ /* 0x000fe20000000000 */
[----:B------:R-:W-:Y:S01]  /*0530*/  LOP3.LUT R5, R5, 0xffffff80, RZ, 0xc0, !PT ;  /* 0xffffff8005057812 */ /* 0x000fe200078ec0ff */
[----:B------:R-:W3:Y:S04]  /*0540*/  LDC R16, c[0x0][0x140] ;  /* 0x00005000ff107b82 */ /* 0x000ee80000000800 */
[----:B------:R-:W-:-:S04]  /*0550*/  IMAD.IADD R5, R4, 0x1, -R5 ;  /* 0x0000000104057824 */ /* 0x000fc800078e0a05 */
[----:B------:R-:W4:Y:S01]  /*0560*/  LDC R13, c[0x0][0x148] ;  /* 0x00005200ff0d7b82 */ /* 0x000f220000000800 */
[----:B------:R-:W-:Y:S02]  /*0570*/  SHF.R.S32.HI R12, RZ, 0x1f, R5 ;  /* 0x0000001fff0c7819 */ /* 0x000fe40000011405 */
[----:B------:R-:W-:Y:S02]  /*0580*/  LOP3.LUT P2, RZ, R5, 0x7, RZ, 0xc0, !PT ;  /* 0x0000000705ff7812 */ /* 0x000fe4000784c0ff */
[----:B------:R-:W-:Y:S02]  /*0590*/  LEA.HI R12, R12, R5, RZ, 0x3 ;  /* 0x000000050c0c7211 */ /* 0x000fe400078f18ff */
[----:B0-----:R-:W-:Y:S01]  /*05a0*/  ISETP.NE.OR P0, PT, R0, RZ, !P0 ;  /* 0x000000ff0000720c */ /* 0x001fe20004705670 */
[----:B------:R-:W0:Y:S01]  /*05b0*/  LDC R14, c[0x0][0x144] ;  /* 0x00005100ff0e7b82 */ /* 0x000e220000000800 */
[--C-:B------:R-:W-:Y:S02]  /*05c0*/  SHF.R.S32.HI R0, RZ, 0x3, R12.reuse ;  /* 0x00000003ff007819 */ /* 0x100fe4000001140c */
[----:B------:R-:W-:-:S02]  /*05d0*/  SHF.R.S32.HI R7, RZ, 0x1f, R12 ;  /* 0x0000001fff077819 */ /* 0x000fc4000001140c */
[----:B------:R-:W-:Y:S02]  /*05e0*/  SHF.R.S32.HI R12, RZ, 0x1f, R3 ;  /* 0x0000001fff0c7819 */ /* 0x000fe40000011403 */
[----:B------:R-:W-:Y:S02]  /*05f0*/  LEA.HI R7, R7, R0, RZ, 0x2 ;  /* 0x0000000007077211 */ /* 0x000fe400078f10ff */
[----:B------:R-:W-:Y:S02]  /*0600*/  LEA.HI R12, R12, R3, RZ, 0x2 ;  /* 0x000000030c0c7211 */ /* 0x000fe400078f10ff */
[----:B------:R-:W-:Y:S01]  /*0610*/  LOP3.LUT R7, R7, 0xfffffffc, RZ, 0xc0, !PT ;  /* 0xfffffffc07077812 */ /* 0x000fe200078ec0ff */
[----:B------:R-:W-:Y:S01]  /*0620*/  VOTEU.ALL UP0, P0 ;  /* 0x00000000003f7886 */ /* 0x000fe20000000000 */
[----:B--2---:R-:W-:Y:S01]  /*0630*/  I2FP.F32.U32 R9, R10 ;  /* 0x0000000a00097245 */ /* 0x004fe20000201000 */
[----:B------:R-:W-:Y:S01]  /*0640*/  VOTEU.ALL UP1, P0 ;  /* 0x00000000003f7886 */ /* 0x000fe20000020000 */
[----:B------:R-:W-:Y:S01]  /*0650*/  LOP3.LUT R12, R12, 0x3ffffffc, RZ, 0xc0, !PT ;  /* 0x3ffffffc0c0c7812 */ /* 0x000fe200078ec0ff */
[----:B------:R-:W-:Y:S01]  /*0660*/  IMAD.IADD R7, R0, 0x1, -R7 ;  /* 0x0000000100077824 */ /* 0x000fe200078e0a07 */
[----:B------:R-:W2:Y:S01]  /*0670*/  @!UP0 S2UR UR7, SR_CgaCtaId ;  /* 0x00000000000789c3 */ /* 0x000ea20000008800 */
[----:B-1----:R-:W-:Y:S01]  /*0680*/  I2FP.F32.U32 R0, UR8 ;  /* 0x0000000800007c45 */ /* 0x002fe20008201000 */
[----:B------:R-:W-:Y:S01]  /*0690*/  FMUL R15, R9, UR4 ;  /* 0x00000004090f7c20 */ /* 0x000fe20008400000 */
[----:B------:R-:W-:Y:S01]  /*06a0*/  ULDC UR4, c[0x0][0x150] ;  /* 0x0000540000047ab9 */ /* 0x000fe20000000800 */
[----:B------:R-:W-:Y:S01]  /*06b0*/  IMAD.IADD R12, R3, 0x1, -R12 ;  /* 0x00000001030c7824 */ /* 0x000fe200078e0a0c */
[----:B------:R-:W-:Y:S01]  /*06c0*/  SHF.R.S32.HI R3, RZ, 0x1f, R6 ;  /* 0x0000001fff037819 */ /* 0x000fe20000011406 */
[----:B------:R-:W-:Y:S01]  /*06d0*/  FMUL R9, R0, UR4 ;  /* 0x0000000400097c20 */ /* 0x000fe20008400000 */
[----:B------:R-:W-:Y:S01]  /*06e0*/  UMOV UR4, 0x20 ;  /* 0x0000002000047882 */ /* 0x000fe20000000000 */
[----:B------:R-:W1:Y:S01]  /*06f0*/  F2I.U32.TRUNC.NTZ R15, R15 ;  /* 0x0000000f000f7305 */ /* 0x000e62000020f000 */
[----:B------:R-:W-:Y:S01]  /*0700*/  LEA.HI R3, R3, R6, RZ, 0x2 ;  /* 0x0000000603037211 */ /* 0x000fe200078f10ff */
[----:B------:R-:W-:Y:S01]  /*0710*/  IMAD R7, R12, 0x4, R7 ;  /* 0x000000040c077824 */ /* 0x000fe200078e0207 */
[----:B------:R-:W-:Y:S01]  /*0720*/  @!UP0 UMOV UR6, 0x400 ;  /* 0x0000040000068882 */ /* 0x000fe20000000000 */
[----:B------:R-:W-:-:S04]  /*0730*/  @!UP0 UIADD3 UR4, -UR4, 0x100000, URZ ;  /* 0x0010000004048890 */ /* 0x000fc8000fffe13f */
[----:B------:R-:W-:Y:S02]  /*0740*/  @!UP0 USHF.L.U32 UR5, UR4, 0xb, URZ ;  /* 0x0000000b04058899 */ /* 0x000fe4000800063f */
[----:B------:R-:W-:Y:S01]  /*0750*/  @!UP0 USHF.L.U32 UR4, UR4, 0x1, URZ ;  /* 0x0000000104048899 */ /* 0x000fe2000800063f */
[----:B------:R-:W-:Y:S01]  /*0760*/  LOP3.LUT R3, R3, 0xfffffffc, RZ, 0xc0, !PT ;  /* 0xfffffffc03037812 */ /* 0x000fe200078ec0ff */
[C---:B------:R-:W-:Y:S01]  /*0770*/  IMAD.SHL.U32 R0, R7.reuse, 0x4, RZ ;  /* 0x0000000407007824 */ /* 0x040fe200078e00ff */
[----:B---3--:R-:W-:Y:S01]  /*0780*/  ISETP.EQ.U32.AND P3, PT, R16, 0x1, PT ;  /* 0x000000011000780c */ /* 0x008fe20003f62070 */
[----:B------:R-:W3:Y:S01]  /*0790*/  F2I.U32.TRUNC.NTZ R9, R9 ;  /* 0x0000000900097305 */ /* 0x000ee2000020f000 */
[----:B------:R-:W-:Y:S02]  /*07a0*/  VIADD R12, R2, 0xffffffff ;  /* 0xffffffff020c7836 */ /* 0x000fe40000000000 */
[----:B------:R-:W-:Y:S01]  /*07b0*/  IMAD.IADD R6, R6, 0x1, -R3 ;  /* 0x0000000106067824 */ /* 0x000fe200078e0a03 */
[----:B------:R-:W-:-:S02]  /*07c0*/  LOP3.LUT R7, R7, 0xc, R0, 0x78, !PT ;  /* 0x0000000c07077812 */ /* 0x000fc400078e7800 */
[----:B------:R-:W-:Y:S01]  /*07d0*/  ISETP.GE.U32.AND P5, PT, R12, 0x2, PT ;  /* 0x000000020c00780c */ /* 0x000fe20003fa6070 */
[----:B-1----:R-:W-:Y:S01]  /*07e0*/  IMAD.MOV R22, RZ, RZ, -R15 ;  /* 0x000000ffff167224 */ /* 0x002fe200078e0a0f */
[----:B--2---:R-:W-:Y:S01]  /*07f0*/  @!UP0 ULEA UR6, UR7, UR6, 0x18 ;  /* 0x0000000607068291 */ /* 0x004fe2000f8ec03f */
[C---:B------:R-:W-:Y:S01]  /*0800*/  ISETP.NE.AND P1, PT, R6.reuse, 0x3, PT ;  /* 0x000000030600780c */ /* 0x040fe20003f25270 */
[----:B------:R-:W-:Y:S01]  /*0810*/  VOTEU.ALL UP0, P0 ;  /* 0x00000000003f7886 */ /* 0x000fe20000000000 */
[----:B----4-:R-:W-:Y:S01]  /*0820*/  IMAD R0, R13, R22, R10 ;  /* 0x000000160d007224 */ /* 0x010fe200078e020a */
[----:B------:R-:W-:Y:S02]  /*0830*/  ISETP.LT.U32.AND P0, PT, R7, 0x2, !P2 ;  /* 0x000000020700780c */ /* 0x000fe40005701070 */
[----:B------:R-:W-:Y:S01]  /*0840*/  ISETP.EQ.OR P1, PT, R6, RZ, !P1 ;  /* 0x000000ff0600720c */ /* 0x000fe20004f22670 */
[----:B---3--:R-:W-:Y:S01]  /*0850*/  IMAD.MOV R9, RZ, RZ, -R9 ;  /* 0x000000ffff097224 */ /* 0x008fe200078e0a09 */
[----:B------:R-:W-:-:S02]  /*0860*/  ISETP.NE.AND P4, PT, R0, R7, PT ;  /* 0x000000070000720c */ /* 0x000fc40003f85270 */
[----:B------:R-:W-:Y:S01]  /*0870*/  ISETP.EQ.AND P1, PT, R2, RZ, P1 ;  /* 0x000000ff0200720c */ /* 0x000fe20000f22270 */
[----:B0-----:R-:W-:Y:S01]  /*0880*/  IMAD R9, R14, R9, UR8 ;  /* 0x000000080e097e24 */ /* 0x001fe2000f8e0209 */
[----:B------:R-:W0:Y:S02]  /*0890*/  FENCE.VIEW.ASYNC.S ;  /* 0x00000000000073c6 */ /* 0x000e240000000000 */
[----:B0-----:R0:W1:Y:S01]  /*08a0*/  @!UP0 SYNCS.EXCH.64 URZ, [UR6+0x110], UR4 ;  /* 0x00011004063f85b2 */ /* 0x0010620008000100 */
[----:B------:R-:W-:Y:S02]  /*08b0*/  ISETP.NE.AND P2, PT, R2, RZ, PT ;  /* 0x000000ff0200720c */ /* 0x000fe40003f45270 */
[----:B------:R-:W-:Y:S02]  /*08c0*/  SEL R5, RZ, 0x1, !P1 ;  /* 0x00000001ff057807 */ /* 0x000fe40004800000 */
[----:B------:R-:W-:Y:S02]  /*08d0*/  ISETP.EQ.OR P4, PT, R9, RZ, !P4 ;  /* 0x000000ff0900720c */ /* 0x000fe40006782670 */
[----:B------:R-:W-:-:S02]  /*08e0*/  SEL R5, R5, 0x2, P5 ;  /* 0x0000000205057807 */ /* 0x000fc40002800000 */
[----:B------:R-:W-:Y:S01]  /*08f0*/  PLOP3.LUT P0, PT, P0, P4, PT, 0x80, 0x0 ;  /* 0x000000000000781c */ /* 0x000fe20000709070 */
[----:B------:R0:W2:Y:S01]  /*0900*/  @!UP1 SYNCS.EXCH.64 URZ, [UR6+0x118], UR4 ;  /* 0x00011804063f95b2 */ /* 0x0000a20008000100 */
[----:B------:R-:W-:Y:S01]  /*0910*/  NOP ;  /* 0x0000000000007918 */ /* 0x000fe20000000000 */
[----:B------:R-:W-:Y:S10]  /*0920*/  @!P3 BRA `(.L_x_4) ;  /* 0x000000000008b947 */ /* 0x000ff40003800000 */
[----:B-12---:R-:W-:Y:S01]  /*0930*/  UCGABAR_ARV ;  /* 0x00000000000079c7 */ /* 0x006fe20008000000 */
[----:B------:R-:W-:Y:S05]  /*0940*/  BRA `(.L_x_5) ;  /* 0x0000000000047947 */ /* 0x000fea0003800000 */
.L_x_4:
[----:B-12---:R-:W-:Y:S01]  /*0950*/  NOP ;  /* 0x0000000000007918 */ /* 0x006fe20000000000 */
.L_x_5:
[----:B------:R-:W1:Y:S01]  /*0960*/  LDC R0, c[0x0][0x75c] ;  /* 0x0001d700ff007b82 */ /* 0x000e620000000800 */
[----:B------:R-:W-:Y:S01]  /*0970*/  IMAD.U32 R2, RZ, RZ, UR8 ;  /* 0x00000008ff027e24 */ /* 0x000fe2000f8e00ff */
[----:B------:R-:W-:Y:S01]  /*0980*/  LOP3.LUT R91, R91, 0xffffefff, RZ, 0xc0, !PT ;  /* 0xffffefff5b5b7812 */ /* 0x000fe200078ec0ff */
[----:B------:R-:W-:Y:S01]  /*0990*/  IMAD.MOV.U32 R3, RZ, RZ, RZ ;  /* 0x000000ffff037224 */ /* 0x000fe200078e00ff */
[----:B-1----:R-:W-:-:S13]  /*09a0*/  ISETP.NE.AND P4, PT, R0, 0x1, PT ;  /* 0x000000010000780c */ /* 0x002fda0003f85270 */
[----:B------:R-:W1:Y:S01]  /*09b0*/  @P4 LDC R17, c[0x0][0x10] ;  /* 0x00000400ff114b82 */ /* 0x000e620000000800 */
[----:B------:R-:W-:Y:S01]  /*09c0*/  @P4 IMAD.MOV.U32 R11, RZ, RZ, RZ ;  /* 0x000000ffff0b4224 */ /* 0x000fe200078e00ff */
[----:B------:R-:W-:Y:S01]  /*09d0*/  @P4 LOP3.LUT R91, R91, 0x1000, RZ, 0xfc, !PT ;  /* 0x000010005b5b4812 */ /* 0x000fe200078efcff */
[----:B------:R-:W-:-:S05]  /*09e0*/  @P4 IMAD.MOV.U32 R19, RZ, RZ, RZ ;  /* 0x000000ffff134224 */ /* 0x000fca00078e00ff */
[----:B------:R-:W2:Y:S01]  /*09f0*/  @!P4 LDC R15, c[0x0][0xc] ;  /* 0x00000300ff0fcb82 */ /* 0x000ea20000000800 */
[----:B-1----:R-:W-:-:S04]  /*0a00*/  @P4 IMAD.WIDE.U32 R16, R17, UR8, R10 ;  /* 0x0000000811104c25 */ /* 0x002fc8000f8e000a */
[----:B--2---:R-:W-:Y:S01]  /*0a10*/  @!P4 IMAD.WIDE.U32 R14, R10, R15, R2 ;  /* 0x0000000f0a0ec225 */ /* 0x004fe200078e0002 */
[----:B------:R-:W-:-:S03]  /*0a20*/  @P4 IADD3 R3, R17, R19, RZ ;  /* 0x0000001311034210 */ /* 0x000fc60007ffe0ff */
[----:B------:R-:W-:Y:S02]  /*0a30*/  @P4 IMAD.MOV.U32 R2, RZ, RZ, R16 ;  /* 0x000000ffff024224 */ /* 0x000fe400078e0010 */
[----:B------:R-:W-:Y:S02]  /*0a40*/  @!P4 IMAD.MOV.U32 R2, RZ, RZ, R14 ;  /* 0x000000ffff02c224 */ /* 0x000fe400078e000e */
[----:B------:R-:W-:Y:S01]  /*0a50*/  @!P4 IMAD.MOV.U32 R3, RZ, RZ, R15 ;  /* 0x000000ffff03c224 */ /* 0x000fe200078e000f */
[----:B------:R-:W-:Y:S06]  /*0a60*/  @!P3 BRA `(.L_x_6) ;  /* 0x00000000000cb947 */ /* 0x000fec0003800000 */
[----:B------:R-:W-:Y:S01]  /*0a70*/  UCGABAR_WAIT ;  /* 0x0000000000007dc7 */ /* 0x000fe20008000000 */
[----:B------:R-:W-:Y:S01]  /*0a80*/  CCTL.IVALL ;  /* 0x00000000ff00798f */ /* 0x000fe20002000000 */
[----:B------:R-:W-:Y:S05]  /*0a90*/  BRA `(.L_x_7) ;  /* 0x0000000000047947 */ /* 0x000fea0003800000 */
.L_x_6:
[----:B------:R-:W-:Y:S06]  /*0aa0*/  BAR.SYNC.DEFER_BLOCKING 0x0 ;  /* 0x0000000000007b1d */ /* 0x000fec0000010000 */
.L_x_7:
[----:B------:R-:W-:Y:S05]  /*0ab0*/  @!P2 BRA `(.L_x_8) ;  /* 0x0000006c00f4a947 */ /* 0x000fea0003800000 */
[----:B------:R-:W-:-:S13]  /*0ac0*/  ISETP.GT.U32.AND P1, PT, R12, 0x1, PT ;  /* 0x000000010c00780c */ /* 0x000fda0003f24070 */
[----:B0-----:R-:W-:Y:S05]  /*0ad0*/  @P1 EXIT ;  /* 0x000000000000194d */ /* 0x001fea0003800000 */
[----:B------:R-:W-:Y:S01]  /*0ae0*/  ULDC.64 UR4, c[0x0][0x750] ;  /* 0x0001d40000047ab9 */ /* 0x000fe20000000a00 */
[----:B------:R-:W-:Y:S01]  /*0af0*/  PRMT R15, RZ, 0x7610, R15 ;  /* 0x00007610ff0f7816 */ /* 0x000fe2000000000f */
[----:B------:R-:W-:Y:S01]  /*0b00*/  IMAD.MOV.U32 R12, RZ, RZ, -0x1 ;  /* 0xffffffffff0c7424 */ /* 0x000fe200078e00ff */
[----:B------:R-:W-:Y:S01]  /*0b10*/  ISETP.GE.U32.AND P1, PT, R2, UR4, PT ;  /* 0x0000000402007c0c */ /* 0x000fe2000bf26070 */
[----:B------:R-:W-:Y:S02]  /*0b20*/  IMAD.MOV.U32 R14, RZ, RZ, -0x1 ;  /* 0xffffffffff0e7424 */ /* 0x000fe400078e00ff */
[----:B------:R-:W-:Y:S01]  /*0b30*/  IMAD.MOV.U32 R6, RZ, RZ, -0x1 ;  /* 0xffffffffff067424 */ /* 0x000fe200078e00ff */
[----:B------:R-:W-:-:S13]  /*0b40*/  ISETP.GE.U32.AND.EX P1, PT, R3, UR5, PT, P1 ;  /* 0x0000000503007c0c */ /* 0x000fda000bf26110 */
[----:B------:R-:W-:Y:S05]  /*0b50*/  @P1 BRA `(.L_x_9) ;  /* 0x0000000400281947 */ /* 0x000fea0003800000 */
[----:B------:R-:W0:Y:S01]  /*0b60*/  LDC.64 R24, c[0x0][0x728] ;  /* 0x0001ca00ff187b82 */ /* 0x000e220000000a00 */
[----:B------:R-:W-:Y:S02]  /*0b70*/  IMAD.MOV.U32 R14, RZ, RZ, R2 ;  /* 0x000000ffff0e7224 */ /* 0x000fe400078e0002 */
[----:B------:R-:W-:-:S05]  /*0b80*/  IMAD.MOV.U32 R15, RZ, RZ, R3 ;  /* 0x000000ffff0f7224 */ /* 0x000fca00078e0003 */
[----:B------:R-:W1:Y:S08]  /*0b90*/  LDC R6, c[0x0][0x730] ;  /* 0x0001cc00ff067b82 */ /* 0x000e700000000800 */
[----:B------:R-:W2:Y:S01]  /*0ba0*/  LDC.64 R26, c[0x0][0x720] ;  /* 0x0001c800ff1a7b82 */ /* 0x000ea20000000a00 */
[----:B0-----:R-:W-:-:S04]  /*0bb0*/  ISETP.NE.U32.AND P1, PT, R24, RZ, PT ;  /* 0x000000ff1800720c */ /* 0x001fc80003f25070 */
[----:B------:R-:W-:-:S13]  /*0bc0*/  ISETP.NE.AND.EX P1, PT, R25, RZ, PT, P1 ;  /* 0x000000ff1900720c */ /* 0x000fda0003f25310 */
[----:B-12---:R-:W-:Y:S05]  /*0bd0*/  @!P1 BRA `(.L_x_10) ;  /* 0x0000000000289947 */ /* 0x006fea0003800000 */
[----:B------:R-:W0:Y:S02]  /*0be0*/  LDC R19, c[0x0][0x734] ;  /* 0x0001cd00ff137b82 */ /* 0x000e240000000800 */
[----:B0-----:R-:W-:-:S05]  /*0bf0*/  IADD3 R19, P1, R2, R19, RZ ;  /* 0x0000001302137210 */ /* 0x001fca0007f3e0ff */
[----:B------:R-:W-:-:S04]  /*0c00*/  IMAD.X R21, RZ, RZ, R3, P1 ;  /* 0x000000ffff157224 */ /* 0x000fc800008e0603 */
[----:B------:R-:W-:-:S04]  /*0c10*/  IMAD.WIDE.U32 R14, R21, R24, RZ ;  /* 0x00000018150e7225 */ /* 0x000fc800078e00ff */
[----:B------:R-:W-:-:S04]  /*0c20*/  IMAD.WIDE.U32 R16, P1, R19, R25, R14 ;  /* 0x0000001913107225 */ /* 0x000fc8000782000e */
[----:B------:R-:W-:-:S04]  /*0c30*/  IMAD.WIDE.U32 R14, R19, R24, RZ ;  /* 0x00000018130e7225 */ /* 0x000fc800078e00ff */
[----:B------:R-:W-:Y:S01]  /*0c40*/  IMAD.X R19, RZ, RZ, RZ, P1 ;  /* 0x000000ffff137224 */ /* 0x000fe200008e06ff */
[----:B------:R-:W-:Y:S01]  /*0c50*/  IADD3 RZ, P1, R15, R16, RZ ;  /* 0x000000100fff7210 */ /* 0x000fe20007f3e0ff */
[----:B------:R-:W-:-:S04]  /*0c60*/  IMAD.MOV.U32 R18, RZ, RZ, R17 ;  /* 0x000000ffff127224 */ /* 0x000fc800078e0011 */
[----:B------:R-:W-:-:S08]  /*0c70*/  IMAD.WIDE.U32.X R14, R21, R25, R18, P1 ;  /* 0x00000019150e7225 */ /* 0x000fd000008e0412 */
.L_x_10:
[----:B------:R-:W0:Y:S01]  /*0c80*/  LDC.64 R24, c[0x0][0x740] ;  /* 0x0001d000ff187b82 */ /* 0x000e220000000a00 */
[--C-:B------:R-:W-:Y:S01]  /*0c90*/  SHF.R.U64 R28, R14, R6, R15.reuse ;  /* 0x000000060e1c7219 */ /* 0x100fe2000000120f */
[----:B------:R-:W-:Y:S01]  /*0ca0*/  IMAD R30, R13, R22, R10 ;  /* 0x000000160d1e7224 */ /* 0x000fe200078e020a */
[----:B------:R-:W-:Y:S02]  /*0cb0*/  SHF.R.U32.HI R6, RZ, R6, R15 ;  /* 0x00000006ff067219 */ /* 0x000fe4000001160f */
[----:B------:R-:W-:Y:S02]  /*0cc0*/  IADD3 R11, P1, RZ, -R28, RZ ;  /* 0x8000001cff0b7210 */ /* 0x000fe40007f3e0ff */
[----:B------:R-:W-:Y:S01]  /*0cd0*/  MOV R23, 0x1 ;  /* 0x0000000100177802 */ /* 0x000fe20000000f00 */
[----:B------:R-:W1:Y:S02]  /*0ce0*/  LDC R12, c[0x0][0x718] ;  /* 0x0001c600ff0c7b82 */ /* 0x000e640000000800 */
[----:B------:R-:W-:-:S04]  /*0cf0*/  IMAD.X R15, RZ, RZ, ~R6, P1 ;  /* 0x000000ffff0f7224 */ /* 0x000fc800008e0e06 */
[-C--:B------:R-:W-:Y:S02]  /*0d00*/  IMAD R6, R15, R26.reuse, RZ ;  /* 0x0000001a0f067224 */ /* 0x080fe400078e02ff */
[----:B------:R-:W2:Y:S01]  /*0d10*/  LDC R17, c[0x0][0x708] ;  /* 0x0001c200ff117b82 */ /* 0x000ea20000000800 */
[----:B------:R-:W-:-:S04]  /*0d20*/  IMAD.WIDE.U32 R14, R11, R26, R2 ;  /* 0x0000001a0b0e7225 */ /* 0x000fc800078e0002 */
[----:B------:R-:W-:-:S03]  /*0d30*/  IMAD R11, R11, R27, R6 ;  /* 0x0000001b0b0b7224 */ /* 0x000fc600078e0206 */
[----:B------:R-:W3:Y:S01]  /*0d40*/  LDC R18, c[0x0][0x758] ;  /* 0x0001d600ff127b82 */ /* 0x000ee20000000800 */
[----:B0-----:R-:W-:Y:S01]  /*0d50*/  ISETP.NE.U32.AND P1, PT, R24, RZ, PT ;  /* 0x000000ff1800720c */ /* 0x001fe20003f25070 */
[----:B------:R-:W-:Y:S02]  /*0d60*/  IMAD.IADD R11, R15, 0x1, R11 ;  /* 0x000000010f0b7824 */ /* 0x000fe400078e020b */
[----:B------:R-:W-:Y:S01]  /*0d70*/  IMAD.MOV.U32 R15, RZ, RZ, -0x1 ;  /* 0xffffffffff0f7424 */ /* 0x000fe200078e00ff */
[----:B------:R-:W-:-:S03]  /*0d80*/  ISETP.NE.AND.EX P1, PT, R25, RZ, PT, P1 ;  /* 0x000000ff1900720c */ /* 0x000fc60003f25310 */
[----:B------:R-:W0:Y:S01]  /*0d90*/  LDC R21, c[0x0][0x700] ;  /* 0x0001c000ff157b82 */ /* 0x000e220000000800 */
[-CC-:B-1----:R-:W-:Y:S02]  /*0da0*/  SHF.R.U64 R19, R14, R12.reuse, R11.reuse ;  /* 0x0000000c0e137219 */ /* 0x182fe4000000120b */
[----:B------:R-:W-:-:S05]  /*0db0*/  SHF.R.U32.HI R6, RZ, R12, R11 ;  /* 0x0000000cff067219 */ /* 0x000fca000001160b */
[----:B------:R-:W1:Y:S01]  /*0dc0*/  LDC R20, c[0x0][0x748] ;  /* 0x0001d200ff147b82 */ /* 0x000e620000000800 */
[-CC-:B--2---:R-:W-:Y:S02]  /*0dd0*/  SHF.R.U64 R29, R19, R17.reuse, R6.reuse ;  /* 0x00000011131d7219 */ /* 0x184fe40000001206 */
[----:B------:R-:W-:-:S05]  /*0de0*/  SHF.R.U32.HI R11, RZ, R17, R6 ;  /* 0x00000011ff0b7219 */ /* 0x000fca0000011606 */
[----:B------:R-:W2:Y:S01]  /*0df0*/  LDC R26, c[0x0][0x738] ;  /* 0x0001ce00ff1a7b82 */ /* 0x000ea20000000800 */
[-CC-:B---3--:R-:W-:Y:S02]  /*0e00*/  SHF.R.U64 R22, R29, R18.reuse, R11.reuse ;  /* 0x000000121d167219 */ /* 0x188fe4000000120b */
[-C--:B------:R-:W-:Y:S02]  /*0e10*/  SHF.L.U32 R6, R15, R18.reuse, RZ ;  /* 0x000000120f067219 */ /* 0x080fe400000006ff */
[----:B------:R-:W-:Y:S01]  /*0e20*/  SHF.R.U32.HI R11, RZ, R18, R11 ;  /* 0x00000012ff0b7219 */ /* 0x000fe2000001160b */
[----:B------:R-:W-:Y:S01]  /*0e30*/  IMAD.MOV.U32 R10, RZ, RZ, R22 ;  /* 0x000000ffff0a7224 */ /* 0x000fe200078e0016 */
[----:B------:R-:W-:Y:S01]  /*0e40*/  LOP3.LUT R16, RZ, R6, RZ, 0x33, !PT ;  /* 0x00000006ff107212 */ /* 0x000fe200078e33ff */
[----:B------:R-:W3:Y:S01]  /*0e50*/  LDC R27, c[0x0][0x710] ;  /* 0x0001c400ff1b7b82 */ /* 0x000ee20000000800 */
[----:B------:R-:W-:Y:S05]  /*0e60*/  @!P1 BRA `(.L_x_11) ;  /* 0x0000000000289947 */ /* 0x000fea0003800000 */
[----:B------:R-:W4:Y:S02]  /*0e70*/  LDC R15, c[0x0][0x74c] ;  /* 0x0001d300ff0f7b82 */ /* 0x000f240000000800 */
[----:B----4-:R-:W-:-:S05]  /*0e80*/  IADD3 R15, P1, R22, R15, RZ ;  /* 0x0000000f160f7210 */ /* 0x010fca0007f3e0ff */
        /* <DEDUP_REMOVED lines=8> */
.L_x_11:
[----:B-1----:R-:W-:Y:S01]  /*0f10*/  SHF.R.U64 R10, R10, R20, R11 ;  /* 0x000000140a0a7219 */ /* 0x002fe2000000120b */
[----:B0-----:R-:W-:Y:S01]  /*0f20*/  VIADD R12, R21, 0xffffffff ;  /* 0xffffffff150c7836 */ /* 0x001fe20000000000 */
[----:B------:R-:W-:Y:S01]  /*0f30*/  SHF.L.U32 R6, R23, R18, RZ ;  /* 0x0000001217067219 */ /* 0x000fe200000006ff */
[----:B------:R-:W-:Y:S01]  /*0f40*/  IMAD.MOV.U32 R15, RZ, RZ, 0x1 ;  /* 0x00000001ff0f7424 */ /* 0x000fe200078e00ff */
[----:B------:R-:W-:Y:S01]  /*0f50*/  LOP3.LUT R11, R29, R16, RZ, 0xc0, !PT ;  /* 0x000000101d0b7212 */ /* 0x000fe200078ec0ff */
[----:B------:R-:W-:Y:S01]  /*0f60*/  IMAD.MOV R13, RZ, RZ, -R10 ;  /* 0x000000ffff0d7224 */ /* 0x000fe200078e0a0a */
[----:B------:R-:W-:Y:S02]  /*0f70*/  SEL R9, R9, R30, !P4 ;  /* 0x0000001e09097207 */ /* 0x000fe40006000000 */
[----:B------:R-:W-:Y:S01]  /*0f80*/  LOP3.LUT R12, R19, R12, RZ, 0xc0, !PT ;  /* 0x0000000c130c7212 */ /* 0x000fe200078ec0ff */
[----:B------:R-:W-:Y:S02]  /*0f90*/  IMAD R10, R6, R10, R11 ;  /* 0x0000000a060a7224 */ /* 0x000fe400078e020b */
[----:B--2---:R-:W-:-:S02]  /*0fa0*/  IMAD R6, R13, R26, R22 ;  /* 0x0000001a0d067224 */ /* 0x004fc400078e0216 */
[----:B---3--:R-:W-:Y:S02]  /*0fb0*/  IMAD R9, R10, R27, R9 ;  /* 0x0000001b0a097224 */ /* 0x008fe400078e0209 */
[----:B------:R-:W-:-:S05]  /*0fc0*/  IMAD R6, R6, R21, R12 ;  /* 0x0000001506067224 */ /* 0x000fca00078e020c */
[----:B------:R-:W-:Y:S02]  /*0fd0*/  SEL R14, R6, R9, !P4 ;  /* 0x00000009060e7207 */ /* 0x000fe40006000000 */
[----:B------:R-:W-:Y:S01]  /*0fe0*/  SEL R12, R9, R6, !P4 ;  /* 0x00000006090c7207 */ /* 0x000fe20006000000 */
[----:B------:R-:W-:-:S07]  /*0ff0*/  IMAD.MOV.U32 R6, RZ, RZ, R28 ;  /* 0x000000ffff067224 */ /* 0x000fce00078e001c */
.L_x_9:
[----:B------:R-:W-:-:S08]  /*1000*/  NOP ;  /* 0x0000000000007918 */ /* 0x000fd00000000000 */
[----:B------:R-:W0:Y:S02]  /*1010*/  USETMAXREG.TRY_ALLOC.CTAPOOL UP0, 0xe8 ;  /* 0x000000e8000079c8 */ /* 0x000e240008000600 */
[----:B0-----:R-:W-:-:S13]  /*1020*/  PLOP3.LUT P1, PT, PT, PT, UP0, 0x80, 0x0 ;  /* 0x000000000000781c */ /* 0x001fda0003f2f008 */
[----:B------:R-:W-:Y:S05]  /*1030*/  @!P1 BRA `(.L_x_9) ;  /* 0xfffffffc00f09947 */ /* 0x000fea000383ffff */
[----:B------:R-:W-:Y:S01]  /*1040*/  ULDC.64 UR4, c[0x0][0x698] ;  /* 0x0001a60000047ab9 */ /* 0x000fe20000000a00 */
[----:B------:R-:W-:Y:S01]  /*1050*/  ULDC.64 UR16, c[0x0][0x208] ;  /* 0x0000820000107ab9 */ /* 0x000fe20000000a00 */
[----:B------:R-:W-:-:S04]  /*1060*/  ISETP.NE.U32.AND P1, PT, RZ, UR4, PT ;  /* 0x00000004ff007c0c */ /* 0x000fc8000bf25070 */
[----:B------:R-:W-:-:S13]  /*1070*/  ISETP.NE.AND.EX P1, PT, RZ, UR5, PT, P1 ;  /* 0x00000005ff007c0c */ /* 0x000fda000bf25310 */
[----:B------:R-:W-:Y:S05]  /*1080*/  @!P1 BRA `(.L_x_12) ;  /* 0x00000000001c9947 */ /* 0x000fea0003800000 */
[----:B------:R-:W0:Y:S02]  /*1090*/  LDC.64 R10, c[0x0][0x698] ;  /* 0x0001a600ff0a7b82 */ /* 0x000e240000000a00 */
[----:B0-----:R-:W2:Y:S02]  /*10a0*/  LDG.E.64 R10, desc[UR16][R10.64] ;  /* 0x000000100a0a7981 */ /* 0x001ea4000c1e1b00 */
[----:B--2---:R-:W-:-:S04]  /*10b0*/  ISETP.NE.U32.AND P1, PT, R10, RZ, PT ;  /* 0x000000ff0a00720c */ /* 0x004fc80003f25070 */
[----:B------:R-:W-:-:S13]  /*10c0*/  ISETP.NE.AND.EX P1, PT, R11, RZ, PT, P1 ;  /* 0x000000ff0b00720c */ /* 0x000fda0003f25310 */
[----:B------:R-:W-:Y:S05]  /*10d0*/  @!P1 BRA `(.L_x_12) ;  /* 0x0000000000089947 */ /* 0x000fea0003800000 */
[----:B------:R0:W5:Y:S01]  /*10e0*/  LD.E R9, desc[UR16][R10.64] ;  /* 0x000000100a097980 */ /* 0x000162000c101900 */
[----:B------:R-:W-:Y:S05]  /*10f0*/  BRA `(.L_x_13) ;  /* 0x0000000000207947 */ /* 0x000fea0003800000 */
.L_x_12:
[----:B------:R-:W-:Y:S02]  /*1100*/  ULDC.64 UR4, c[0x0][0x688] ;  /* 0x0001a20000047ab9 */ /* 0x000fe40000000a00 */
[----:B------:R-:W-:-:S04]  /*1110*/  ISETP.NE.U32.AND P1, PT, RZ, UR4, PT ;  /* 0x00000004ff007c0c */ /* 0x000fc8000bf25070 */
[----:B------:R-:W-:-:S13]  /*1120*/  ISETP.NE.AND.EX P1, PT, RZ, UR5, PT, P1 ;  /* 0x00000005ff007c0c */ /* 0x000fda000bf25310 */
[----:B------:R-:W-:Y:S05]  /*1130*/  @!P1 BRA `(.L_x_14) ;  /* 0x00000000000c9947 */ /* 0x000fea0003800000 */
[----:B------:R-:W0:Y:S02]  /*1140*/  LDC.64 R10, c[0x0][0x688] ;  /* 0x0001a200ff0a7b82 */ /* 0x000e240000000a00 */
[----:B0-----:R1:W5:Y:S01]  /*1150*/  LDG.E R9, desc[UR16][R10.64] ;  /* 0x000000100a097981 */ /* 0x001362000c1e1900 */
[----:B------:R-:W-:Y:S05]  /*1160*/  BRA `(.L_x_13) ;  /* 0x0000000000047947 */ /* 0x000fea0003800000 */
.L_x_14:
[----:B------:R-:W2:Y:S02]  /*1170*/  LDC R9, c[0x0][0x680] ;  /* 0x0001a000ff097b82 */ /* 0x000ea40000000800 */
.L_x_13:
[----:B------:R-:W-:Y:S02]  /*1180*/  ULDC.64 UR4, c[0x0][0x6a0] ;  /* 0x0001a80000047ab9 */ /* 0x000fe40000000a00 */
[----:B------:R-:W-:-:S04]  /*1190*/  ISETP.NE.U32.AND P1, PT, RZ, UR4, PT ;  /* 0x00000004ff007c0c */ /* 0x000fc8000bf25070 */
[----:B------:R-:W-:-:S13]  /*11a0*/  ISETP.NE.AND.EX P1, PT, RZ, UR5, PT, P1 ;  /* 0x00000005ff007c0c */ /* 0x000fda000bf25310 */
[----:B------:R-:W-:Y:S05]  /*11b0*/  @!P1 BRA `(.L_x_15) ;  /* 0x00000000001c9947 */ /* 0x000fea0003800000 */
[----:B01----:R-:W0:Y:S02]  /*11c0*/  LDC.64 R10, c[0x0][0x6a0] ;  /* 0x0001a800ff0a7b82 */ /* 0x003e240000000a00 */
[----:B0-----:R-:W3:Y:S02]  /*11d0*/  LDG.E.64 R10, desc[UR16][R10.64] ;  /* 0x000000100a0a7981 */ /* 0x001ee4000c1e1b00 */
[----:B---3--:R-:W-:-:S04]  /*11e0*/  ISETP.NE.U32.AND P1, PT, R10, RZ, PT ;  /* 0x000000ff0a00720c */ /* 0x008fc80003f25070 */
[----:B------:R-:W-:-:S13]  /*11f0*/  ISETP.NE.AND.EX P1, PT, R11, RZ, PT, P1 ;  /* 0x000000ff0b00720c */ /* 0x000fda0003f25310 */
[----:B------:R-:W-:Y:S05]  /*1200*/  @!P1 BRA `(.L_x_15) ;  /* 0x0000000000089947 */ /* 0x000fea0003800000 */
[----:B------:R0:W5:Y:S01]  /*1210*/  LD.E R88, desc[UR16][R10.64] ;  /* 0x000000100a587980 */ /* 0x000162000c101900 */
[----:B------:R-:W-:Y:S05]  /*1220*/  BRA `(.L_x_16) ;  /* 0x0000000000207947 */ /* 0x000fea0003800000 */
.L_x_15:
[----:B------:R-:W-:Y:S02]  /*1230*/  ULDC.64 UR4, c[0x0][0x690] ;  /* 0x0001a40000047ab9 */ /* 0x000fe40000000a00 */
[----:B------:R-:W-:-:S04]  /*1240*/  ISETP.NE.U32.AND P1, PT, RZ, UR4, PT ;  /* 0x00000004ff007c0c */ /* 0x000fc8000bf25070 */
[----:B------:R-:W-:-:S13]  /*1250*/  ISETP.NE.AND.EX P1, PT, RZ, UR5, PT, P1 ;  /* 0x00000005ff007c0c */ /* 0x000fda000bf25310 */
[----:B------:R-:W-:Y:S05]  /*1260*/  @!P1 BRA `(.L_x_17) ;  /* 0x00000000000c9947 */ /* 0x000fea0003800000 */
[----:B------:R-:W3:Y:S02]  /*1270*/  LDC.64 R88, c[0x0][0x690] ;  /* 0x0001a400ff587b82 */ /* 0x000ee40000000a00 */
[----:B---3--:R3:W5:Y:S01]  /*1280*/  LDG.E R88, desc[UR16][R88.64] ;  /* 0x0000001058587981 */ /* 0x008762000c1e1900 */
[----:B------:R-:W-:Y:S05]  /*1290*/  BRA `(.L_x_16) ;  /* 0x0000000000047947 */ /* 0x000fea0003800000 */
.L_x_17:
[----:B------:R-:W4:Y:S02]  /*12a0*/  LDC R88, c[0x0][0x684] ;  /* 0x0001a100ff587b82 */ /* 0x000f240000000800 */
.L_x_16:
[----:B------:R-:W-:-:S13]  /*12b0*/  LOP3.LUT P1, RZ, R15, 0xff, RZ, 0xc0, !PT ;  /* 0x000000ff0fff7812 */ /* 0x000fda000782c0ff */
[----:B------:R-:W-:Y:S05]  /*12c0*/  @!P1 EXIT ;  /* 0x000000000000994d */ /* 0x000fea0003800000 */
[----:B------:R-:W-:Y:S01]  /*12d0*/  ULDC UR4, c[0x0][0x28c] ;  /* 0x0000a30000047ab9 */ /* 0x000fe20000000800 */
[----:B------:R-:W-:Y:S01]  /*12e0*/  LOP3.LUT R93, R5, 0x1, RZ, 0xfc, !PT ;  /* 0x00000001055d7812 */ /* 0x000fe200078efcff */
[----:B------:R-:W-:-:S04]  /*12f0*/  UIADD3 UR4, UR4, 0x3f, URZ ;  /* 0x0000003f04047890 */ /* 0x000fc8000fffe03f */
[----:B------:R-:W-:-:S04]  /*1300*/  USHF.R.S32.HI UR5, URZ, 0x1f, UR4 ;  /* 0x0000001f3f057899 */ /* 0x000fc80008011404 */
[----:B------:R-:W-:-:S03]  /*1310*/  ULEA.HI UR5, UR5, UR4, URZ, 0x6 ;  /* 0x0000000405057291 */ /* 0x000fc6000f8f303f */
[----:B------:R-:W-:Y:S01]  /*1320*/  UMOV UR4, URZ ;  /* 0x0000003f00047c82 */ /* 0x000fe20008000000 */
[----:B------:R-:W-:-:S03]  /*1330*/  USHF.R.S32.HI UR8, URZ, 0x6, UR5 ;  /* 0x000000063f087899 */ /* 0x000fc60008011405 */
[----:B------:R-:W-:-:S09]  /*1340*/  UMOV UR5, URZ ;  /* 0x0000003f00057c82 */ /* 0x000fd20008000000 */
.L_x_156:
[----:B01----:R-:W-:Y:S01]  /*1350*/  LOP3.LUT R10, R4, 0x80, RZ, 0xc0, !PT ;  /* 0x00000080040a7812 */ /* 0x003fe200078ec0ff */
[----:B------:R-:W-:Y:S01]  /*1360*/  UMOV UR6, URZ ;  /* 0x0000003f00067c82 */ /* 0x000fe20008000000 */
[----:B------:R-:W-:Y:S01]  /*1370*/  IMAD.MOV.U32 R90, RZ, RZ, RZ ;  /* 0x000000ffff5a7224 */ /* 0x000fe200078e00ff */
[----:B------:R-:W-:Y:S01]  /*1380*/  MOV R100, RZ ;  /* 0x000000ff00647202 */ /* 0x000fe20000000f00 */
[----:B------:R-:W-:Y:S01]  /*1390*/  IMAD.MOV.U32 R92, RZ, RZ, RZ ;  /* 0x000000ffff5c7224 */ /* 0x000fe200078e00ff */
[----:B------:R-:W-:Y:S01]  /*13a0*/  SHF.R.U32.HI R11, RZ, 0x7, R10 ;  /* 0x00000007ff0b7819 */ /* 0x000fe2000001160a */
[----:B------:R-:W-:Y:S01]  /*13b0*/  IMAD.MOV.U32 R94, RZ, RZ, RZ ;  /* 0x000000ffff5e7224 */ /* 0x000fe200078e00ff */
[----:B------:R-:W-:Y:S01]  /*13c0*/  VIMNMX R10, RZ, UR8, PT ;  /* 0x00000008ff0a7c48 */ /* 0x000fe2000bfe0100 */
[----:B------:R-:W-:Y:S01]  /*13d0*/  IMAD.MOV.U32 R96, RZ, RZ, RZ ;  /* 0x000000ffff607224 */ /* 0x000fe200078e00ff */
[----:B------:R-:W-:Y:S01]  /*13e0*/  MOV R128, RZ ;  /* 0x000000ff00807202 */ /* 0x000fe20000000f00 */
[----:B------:R-:W-:Y:S01]  /*13f0*/  IMAD.MOV.U32 R98, RZ, RZ, RZ ;  /* 0x000000ffff627224 */ /* 0x000fe200078e00ff */
[----:B------:R-:W0:Y:S01]  /*1400*/  SHFL.IDX PT, R11, R11, RZ, 0x1f ;  /* 0x00001fff0b0b7589 */ /* 0x000e2200000e0000 */
[----:B------:R-:W-:Y:S01]  /*1410*/  IADD3 R10, -R10, UR8, RZ ;  /* 0x000000080a0a7c10 */ /* 0x000fe2000fffe1ff */
[----:B------:R-:W-:Y:S01]  /*1420*/  IMAD.MOV.U32 R102, RZ, RZ, RZ ;  /* 0x000000ffff667224 */ /* 0x000fe200078e00ff */
[----:B------:R-:W-:Y:S01]  /*1430*/  MOV R156, RZ ;  /* 0x000000ff009c7202 */ /* 0x000fe20000000f00 */
[----:B------:R-:W-:Y:S01]  /*1440*/  IMAD.MOV.U32 R104, RZ, RZ, RZ ;  /* 0x000000ffff687224 */ /* 0x000fe200078e00ff */
[----:B------:R-:W-:Y:S01]  /*1450*/  ISETP.GE.AND P1, PT, R10, 0x1, PT ;  /* 0x000000010a00780c */ /* 0x000fe20003f26270 */
[----:B------:R-:W-:Y:S01]  /*1460*/  IMAD.MOV.U32 R106, RZ, RZ, RZ ;  /* 0x000000ffff6a7224 */ /* 0x000fe200078e00ff */
[----:B------:R-:W-:Y:S01]  /*1470*/  MOV R184, RZ ;  /* 0x000000ff00b87202 */ /* 0x000fe20000000f00 */
[----:B------:R-:W-:Y:S01]  /*1480*/  IMAD.MOV.U32 R108, RZ, RZ, RZ ;  /* 0x000000ffff6c7224 */ /* 0x000fe200078e00ff */
[----:B------:R-:W-:Y:S01]  /*1490*/  CS2R R16, SRZ ;  /* 0x0000000000107805 */ /* 0x000fe2000001ff00 */
[----:B------:R-:W-:Y:S01]  /*14a0*/  IMAD.MOV.U32 R110, RZ, RZ, RZ ;  /* 0x000000ffff6e7224 */ /* 0x000fe200078e00ff */
[----:B------:R-:W-:Y:S01]  /*14b0*/  MOV R15, RZ ;  /* 0x000000ff000f7202 */ /* 0x000fe20000000f00 */
[----:B------:R-:W-:Y:S01]  /*14c0*/  IMAD.MOV.U32 R112, RZ, RZ, RZ ;  /* 0x000000ffff707224 */ /* 0x000fe200078e00ff */
[----:B------:R-:W-:Y:S01]  /*14d0*/  CS2R R56, SRZ ;  /* 0x0000000000387805 */ /* 0x000fe2000001ff00 */
        /* <DEDUP_REMOVED lines=9> */
[----:B------:R-:W-:-:S02]  /*1570*/  CS2R R66, SRZ ;  /* 0x0000000000427805 */ /* 0x000fc4000001ff00 */
[----:B0-----:R-:W-:Y:S01]  /*1580*/  R2UR UR7, R11 ;  /* 0x000000000b0772ca */ /* 0x001fe200000e0000 */
        /* <DEDUP_REMOVED lines=39> */
[----:B--2---:R-:W-:Y:S01]  /*1800*/  CS2R R42, SRZ ;  /* 0x00000000002a7805 */ /* 0x004fe2000001ff00 */
[----:B------:R-:W-:Y:S01]  /*1810*/  IMAD.MOV.U32 R168, RZ, RZ, RZ ;  /* 0x000000ffffa87224 */ /* 0x000fe200078e00ff */
[----:B---3--:R-:W-:Y:S01]  /*1820*/  CS2R R44, SRZ ;  /* 0x00000000002c7805 */ /* 0x008fe2000001ff00 */
[----:B------:R-:W-:Y:S01]  /*1830*/  IMAD.MOV.U32 R170, RZ, RZ, RZ ;  /* 0x000000ffffaa7224 */ /* 0x000fe200078e00ff */
[----:B------:R-:W-:Y:S01]  /*1840*/  CS2R R46, SRZ ;  /* 0x00000000002e7805 */ /* 0x000fe2000001ff00 */
[----:B------:R-:W-:Y:S01]  /*1850*/  IMAD.MOV.U32 R172, RZ, RZ, RZ ;  /* 0x000000ffffac7224 */ /* 0x000fe200078e00ff */
[----:B------:R-:W-:Y:S01]  /*1860*/  CS2R R48, SRZ ;  /* 0x0000000000307805 */ /* 0x000fe2000001ff00 */
[----:B------:R-:W-:Y:S01]  /*1870*/  IMAD.MOV.U32 R174, RZ, RZ, RZ ;  /* 0x000000ffffae7224 */ /* 0x000fe200078e00ff */
[----:B----4-:R-:W-:Y:S01]  /*1880*/  CS2R R50, SRZ ;  /* 0x0000000000327805 */ /* 0x010fe2000001ff00 */
[----:B------:R-:W-:Y:S01]  /*1890*/  IMAD.MOV.U32 R176, RZ, RZ, RZ ;  /* 0x000000ffffb07224 */ /* 0x000fe200078e00ff */
[----:B------:R-:W-:Y:S01]  /*18a0*/  CS2R R52, SRZ ;  /* 0x0000000000347805 */ /* 0x000fe2000001ff00 */
[----:B------:R-:W-:Y:S01]  /*18b0*/  IMAD.MOV.U32 R178, RZ, RZ, RZ ;  /* 0x000000ffffb27224 */ /* 0x000fe200078e00ff */
[----:B------:R-:W-:Y:S01]  /*18c0*/  CS2R R54, SRZ ;  /* 0x0000000000367805 */ /* 0x000fe2000001ff00 */
[----:B------:R-:W-:-:S02]  /*18d0*/  IMAD.MOV.U32 R180, RZ, RZ, RZ ;  /* 0x000000ffffb47224 */ /* 0x000fc400078e00ff */
[----:B------:R-:W-:Y:S02]  /*18e0*/  IMAD.MOV.U32 R182, RZ, RZ, RZ ;  /* 0x000000ffffb67224 */ /* 0x000fe400078e00ff */
[----:B------:R-:W-:Y:S02]  /*18f0*/  IMAD.MOV.U32 R186, RZ, RZ, RZ ;  /* 0x000000ffffba7224 */ /* 0x000fe400078e00ff */
[----:B------:R-:W-:Y:S02]  /*1900*/  IMAD.MOV.U32 R188, RZ, RZ, RZ ;  /* 0x000000ffffbc7224 */ /* 0x000fe400078e00ff */
[----:B------:R-:W-:Y:S02]  /*1910*/  IMAD.MOV.U32 R190, RZ, RZ, RZ ;  /* 0x000000ffffbe7224 */ /* 0x000fe400078e00ff */
[----:B------:R-:W-:Y:S02]  /*1920*/  IMAD.MOV.U32 R192, RZ, RZ, RZ ;  /* 0x000000ffffc07224 */ /* 0x000fe400078e00ff */
        /* <DEDUP_REMOVED lines=8> */
[----:B------:R-:W-:Y:S01]  /*19b0*/  IMAD.MOV.U32 R18, RZ, RZ, RZ ;  /* 0x000000ffff127224 */ /* 0x000fe200078e00ff */
[----:B------:R-:W-:Y:S06]  /*19c0*/  @!P1 BRA `(.L_x_18) ;  /* 0x0000000800689947 */ /* 0x000fec0003800000 */
[----:B------:R-:W0:Y:S01]  /*19d0*/  S2UR UR10, SR_CgaCtaId ;  /* 0x00000000000a79c3 */ /* 0x000e220000008800 */
[----:B------:R-:W-:Y:S01]  /*19e0*/  ULEA.HI UR6, UR7, UR7, URZ, 0x1 ;  /* 0x0000000707067291 */ /* 0x000fe2000f8f083f */
[----:B------:R-:W-:Y:S01]  /*19f0*/  IMAD.MOV.U32 R90, RZ, RZ, RZ ;  /* 0x000000ffff5a7224 */ /* 0x000fe200078e00ff */
[----:B------:R-:W-:Y:S01]  /*1a00*/  UMOV UR9, 0x400 ;  /* 0x0000040000097882 */ /* 0x000fe20000000000 */
[----:B------:R-:W-:Y:S01]  /*1a10*/  IMAD.U32 R21, RZ, RZ, UR4 ;  /* 0x00000004ff157e24 */ /* 0x000fe2000f8e00ff */
[----:B------:R-:W-:Y:S01]  /*1a20*/  ULOP3.LUT UR6, UR6, 0x1ffffe, URZ, 0xc0, !UPT ;  /* 0x001ffffe06067892 */ /* 0x000fe2000f8ec03f */
[----:B------:R-:W-:Y:S01]  /*1a30*/  IMAD.U32 R11, RZ, RZ, UR5 ;  /* 0x00000005ff0b7e24 */ /* 0x000fe2000f8e00ff */
[----:B------:R-:W-:Y:S02]  /*1a40*/  UPLOP3.LUT UP0, UPT, UPT, UPT, UPT, 0x40, 0x0 ;  /* 0x000000000000789c */ /* 0x000fe40003f0e870 */
[----:B------:R-:W-:Y:S01]  /*1a50*/  UIADD3 UR6, UR7, -UR6, URZ ;  /* 0x8000000607067290 */ /* 0x000fe2000fffe03f */
[----:B------:R-:W-:Y:S01]  /*1a60*/  ULDC UR19, c[0x0][0x644] ;  /* 0x0001910000137ab9 */ /* 0x000fe20000000800 */
[----:B0-----:R-:W-:-:S03]  /*1a70*/  ULEA UR9, UR10, UR9, 0x18 ;  /* 0x000000090a097291 */ /* 0x001fc6000f8ec03f */
[----:B------:R-:W-:Y:S01]  /*1a80*/  UMOV UR10, UR5 ;  /* 0x00000005000a7c82 */ /* 0x000fe20008000000 */
[----:B------:R-:W-:-:S04]  /*1a90*/  ULEA UR6, UR6, UR9, 0xb ;  /* 0x0000000906067291 */ /* 0x000fc8000f8e583f */
[----:B------:R-:W-:-:S04]  /*1aa0*/  UIADD3 UR6, UR6, 0x200, URZ ;  /* 0x0000020006067890 */ /* 0x000fc8000fffe03f */
[----:B------:R-:W-:-:S03]  /*1ab0*/  USHF.R.U32.HI UR7, URZ, 0x4, UR6 ;  /* 0x000000043f077899 */ /* 0x000fc60008011606 */
[----:B------:R-:W-:Y:S01]  /*1ac0*/  UMOV UR6, URZ ;  /* 0x0000003f00067c82 */ /* 0x000fe20008000000 */
[----:B------:R-:W-:-:S03]  /*1ad0*/  ULOP3.LUT UR9, UR7, 0x3fff, URZ, 0xc0, !UPT ;  /* 0x00003fff07097892 */ /* 0x000fc6000f8ec03f */
[----:B------:R-:W-:-:S09]  /*1ae0*/  UMOV UR7, URZ ;  /* 0x0000003f00077c82 */ /* 0x000fd20008000000 */
.L_x_26:
[----:B------:R-:W-:-:S13]  /*1af0*/  ISETP.NE.AND P2, PT, R93, 0x3, PT ;  /* 0x000000035d00780c */ /* 0x000fda0003f45270 */
[----:B01----:R-:W-:Y:S05]  /*1b00*/  @!P2 BRA `(.L_x_19) ;  /* 0x000000000004a947 */ /* 0x003fea0003800000 */
[----:B------:R-:W-:Y:S01]  /*1b10*/  BPT.TRAP 0x1 ;  /* 0x000000040000795c */ /* 0x000fe20000300000 */
.L_x_19:
[----:B------:R-:W0:Y:S01]  /*1b20*/  S2UR UR12, SR_CgaCtaId ;  /* 0x00000000000c79c3 */ /* 0x000e220000008800 */
[----:B------:R-:W-:Y:S01]  /*1b30*/  UMOV UR11, 0x400 ;  /* 0x00000400000b7882 */ /* 0x000fe20000000000 */
[----:B------:R-:W-:Y:S01]  /*1b40*/  SHF.L.U32 R19, R21, 0x1f, RZ ;  /* 0x0000001f15137819 */ /* 0x000fe200000006ff */
[----:B0-----:R-:W-:-:S04]  /*1b50*/  ULEA UR18, UR12, UR11, 0x18 ;  /* 0x0000000b0c127291 */ /* 0x001fc8000f8ec03f */
[----:B------:R-:W-:-:S09]  /*1b60*/  ULEA UR11, UR10, UR18, 0x3 ;  /* 0x000000120a0b7291 */ /* 0x000fd2000f8e183f */
[----:B------:R0:W1:Y:S01]  /*1b70*/  SYNCS.PHASECHK.TRANS64.TRYWAIT P1, [UR11], R19 ;  /* 0x00000013ff0075a7 */ /* 0x000062000802014b */
[----:B------:R-:W-:Y:S05]  /*1b80*/  @!P2 BRA `(.L_x_20) ;  /* 0x000000000004a947 */ /* 0x000fea0003800000 */
[----:B------:R-:W-:Y:S01]  /*1b90*/  BPT.TRAP 0x1 ;  /* 0x000000040000795c */ /* 0x000fe20000300000 */
.L_x_20:
[C---:B------:R-:W-:Y:S02]  /*1ba0*/  IMAD.SHL.U32 R13, R4.reuse, 0x20, RZ ;  /* 0x00000020040d7824 */ /* 0x040fe400078e00ff */
[C---:B------:R-:W-:Y:S02]  /*1bb0*/  IMAD.SHL.U32 R20, R4.reuse, 0x200, RZ ;  /* 0x0000020004147824 */ /* 0x040fe400078e00ff */
[----:B------:R-:W-:Y:S01]  /*1bc0*/  IMAD.SHL.U32 R22, R4, 0x10, RZ ;  /* 0x0000001004167824 */ /* 0x000fe200078e00ff */
[----:B------:R-:W-:-:S04]  /*1bd0*/  LOP3.LUT R13, R13, 0x1c00, RZ, 0xc0, !PT ;  /* 0x00001c000d0d7812 */ /* 0x000fc800078ec0ff */
[----:B------:R-:W-:Y:S01]  /*1be0*/  LOP3.LUT R13, R13, 0x200, R20, 0xf8, !PT ;  /* 0x000002000d0d7812 */ /* 0x000fe200078ef814 */
[----:B------:R-:W-:-:S03]  /*1bf0*/  IMAD.U32 R20, RZ, RZ, UR10 ;  /* 0x0000000aff147e24 */ /* 0x000fc6000f8e00ff */
[----:B------:R-:W-:-:S04]  /*1c00*/  LOP3.LUT R13, R13, 0x1c0, R22, 0xf8, !PT ;  /* 0x000001c00d0d7812 */ /* 0x000fc800078ef816 */
[----:B------:R-:W-:-:S04]  /*1c10*/  LOP3.LUT R13, R13, 0x20, R22, 0xf8, !PT ;  /* 0x000000200d0d7812 */ /* 0x000fc800078ef816 */
[----:B------:R-:W-:-:S05]  /*1c20*/  SHF.R.U32.HI R13, RZ, 0x3, R13 ;  /* 0x00000003ff0d7819 */ /* 0x000fca000001160d */
[----:B------:R-:W-:Y:S01]  /*1c30*/  IMAD R13, R20, 0x800, R13 ;  /* 0x00000800140d7824 */ /* 0x000fe200078e020d */
[----:B-1----:R-:W-:Y:S06]  /*1c40*/  @P1 BRA `(.L_x_21) ;  /* 0x0000000000081947 */ /* 0x002fec0003800000 */
[----:B------:R-:W1:Y:S02]  /*1c50*/  SYNCS.PHASECHK.TRANS64.TRYWAIT P1, [UR11], R19 ;  /* 0x00000013ff0075a7 */ /* 0x000e64000802014b */
[----:B-1----:R-:W-:Y:S05]  /*1c60*/  @!P1 BRA `(.L_x_22) ;  /* 0x0000007800d89947 */ /* 0x002fea0003800000 */
.L_x_21:
[----:B---3--:R-:W-:Y:S01]  /*1c70*/  LDS R89, [R13+UR18+0x30200] ;  /* 0x030200120d597984 */ /* 0x008fe20008000800 */
[----:B------:R-:W-:Y:S02]  /*1c80*/  UIADD3 UR11, UR18, 0x20200, URZ ;  /* 0x00020200120b7890 */ /* 0x000fe4000fffe03f */
[----:B------:R-:W-:Y:S01]  /*1c90*/  USEL UR7, UR7, URZ, !UP0 ;  /* 0x0000003f07077287 */ /* 0x000fe2000c000000 */
[----:B------:R-:W3:Y:S01]  /*1ca0*/  LDS R202, [R13+UR18+0x30600] ;  /* 0x030600120dca7984 */ /* 0x000ee20008000800 */
[----:B------:R-:W-:Y:S02]  /*1cb0*/  USHF.R.U32.HI UR11, URZ, 0x4, UR11 ;  /* 0x000000043f0b7899 */ /* 0x000fe4000801160b */
[----:B------:R-:W-:Y:S02]  /*1cc0*/  ULOP3.LUT UR12, UR9, 0x10000, URZ, 0xfc, !UPT ;  /* 0x00010000090c7892 */ /* 0x000fe4000f8efc3f */
[----:B------:R-:W-:Y:S02]  /*1cd0*/  ULOP3.LUT UR11, UR11, 0x3fff, URZ, 0xc0, !UPT ;  /* 0x00003fff0b0b7892 */ /* 0x000fe4000f8ec03f */
[----:B------:R-:W-:-:S02]  /*1ce0*/  UISETP.NE.U32.AND UP0, UPT, UR7, URZ, UPT ;  /* 0x0000003f0700728c */ /* 0x000fc4000bf05070 */
[----:B------:R-:W-:Y:S02]  /*1cf0*/  ULOP3.LUT UR11, UR11, 0x10000, URZ, 0xfc, !UPT ;  /* 0x000100000b0b7892 */ /* 0x000fe4000f8efc3f */
[----:B------:R-:W-:Y:S02]  /*1d00*/  ULEA UR12, UR10, UR12, 0x9 ;  /* 0x0000000c0a0c7291 */ /* 0x000fe4000f8e483f */
[----:B------:R-:W-:Y:S01]  /*1d10*/  ULEA UR14, UR10, UR11, 0x8 ;  /* 0x0000000b0a0e7291 */ /* 0x000fe2000f8e403f */
[----:B------:R-:W-:Y:S01]  /*1d20*/  UMOV UR13, 0xc0000010 ;  /* 0xc0000010000d7882 */ /* 0x000fe20000000000 */
[----:B------:R-:W-:Y:S01]  /*1d30*/  UMOV UR15, 0x80000020 ;  /* 0x80000020000f7882 */ /* 0x000fe20000000000 */
[----:B------:R-:W-:Y:S01]  /*1d40*/  UIADD3 UR6, UR6, 0x1, URZ ;  /* 0x0000000106067890 */ /* 0x000fe2000fffe03f */
[----:B---3--:R-:W-:-:S06]  /*1d50*/  WARPGROUP.ARRIVE ;  /* 0x00000000000079c5 */ /* 0x008fcc0000000000 */
[----:B------:R-:W-:Y:S01]  /*1d60*/  QGMMA.SP.64x64x64.F32.E4M3.E4M3 R56, gdesc[UR12], R56, UP0, R89 ;  /* 0x04e059000c3879f3 */ /* 0x000fe2000bf00a38 */
[----:B------:R-:W-:Y:S01]  /*1d70*/  UIADD3 UR12, UR12, 0x100, URZ ;  /* 0x000001000c0c7890 */ /* 0x000fe2000fffe03f */
[----:B------:R-:W-:-:S08]  /*1d80*/  UMOV UR13, 0xc0000010 ;  /* 0xc0000010000d7882 */ /* 0x000fd00000000000 */
[----:B------:R-:W-:Y:S01]  /*1d90*/  QGMMA.SP.64x64x64.F32.E4M3.E4M3 R24, gdesc[UR12], R24, UP0, R202, gsb0 ;  /* 0x04e0ca000c1879f3 */ /* 0x000fe2000b800a18 */
[----:B------:R-:W-:-:S04]  /*1da0*/  UISETP.NE.AND UP0, UPT, UR6, UR19, UPT ;  /* 0x000000130600728c */ /* 0x000fc8000bf05270 */
[----:B------:R-:W-:-:S04]  /*1db0*/  USEL UR7, URZ, 0x1, UP0 ;  /* 0x000000013f077887 */ /* 0x000fc80008000000 */
[----:B------:R-:W-:-:S06]  /*1dc0*/  UISETP.NE.AND UP0, UPT, UR7, URZ, UPT ;  /* 0x0000003f0700728c */ /* 0x000fcc000bf05270 */
[----:B------:R-:W-:Y:S01]  /*1dd0*/  PLOP3.LUT P1, PT, PT, PT, UP0, 0x80, 0x0 ;  /* 0x000000000000781c */ /* 0x000fe20003f2f008 */
[----:B------:R-:W-:-:S12]  /*1de0*/  WARPGROUP.DEPBAR.LE gsb0, 0x0 ;  /* 0x00008000000079c5 */ /* 0x000fd80000010000 */
[----:B------:R-:W-:Y:S05]  /*1df0*/  @!P1 BRA `(.L_x_23) ;  /* 0x0000000400089947 */ /* 0x000fea0003800000 */
[----:B------:R-:W-:Y:S01]  /*1e00*/  FADD R15, R56, R15 ;  /* 0x0000000f380f7221 */ /* 0x000fe20000000000 */
[----:B------:R-:W-:-:S01]  /*1e10*/  FADD R16, R57, R16 ;  /* 0x0000001039107221 */ /* 0x000fc20000000000 */
        /* <DEDUP_REMOVED lines=62> */
[----:B------:R-:W-:-:S02]  /*2200*/  WARPGROUP.DEPBAR.LE gsb0, 0x0 ;  /* 0x00008000000079c5 */ /* 0x000fc40000010000 */
[----:B------:R-:W-:-:S05]  /*2210*/  UMOV UR6, URZ ;  /* 0x0000003f00067c82 */ /* 0x000fca0008000000 */
.L_x_23:
[----:B------:R-:W-:Y:S05]  /*2220*/  @!P2 BRA `(.L_x_24) ;  /* 0x000000000004a947 */ /* 0x000fea0003800000 */
[----:B------:R-:W-:Y:S01]  /*2230*/  BPT.TRAP 0x1 ;  /* 0x000000040000795c */ /* 0x000fe20000300000 */
.L_x_24:
[----:B------:R-:W-:Y:S02]  /*2240*/  @P0 LEA R13, R11, UR18, 0x3 ;  /* 0x000000120b0d0c11 */ /* 0x000fe4000f8e18ff */
[----:B------:R-:W-:-:S03]  /*2250*/  ISETP.GT.U32.AND P1, PT, R5, 0x1, PT ;  /* 0x000000010500780c */ /* 0x000fc60003f24070 */
[----:B-1----:R-:W-:-:S05]  /*2260*/  @P0 VIADD R20, R13, 0x80 ;  /* 0x000000800d140836 */ /* 0x002fca0000000000 */
[----:B------:R-:W-:-:S04]  /*2270*/  @P0 PRMT R20, R7, 0x654, R20 ;  /* 0x0000065407140816 */ /* 0x000fc80000000014 */
[----:B------:R1:W-:Y:S01]  /*2280*/  @P0 SYNCS.ARRIVE.TRANS64.RED.A1T0 RZ, [R20+URZ], RZ ;  /* 0x000000ff14ff09a7 */ /* 0x0003e2000810043f */
[----:B------:R-:W-:Y:S05]  /*2290*/  @P1 BRA `(.L_x_25) ;  /* 0x0000000000041947 */ /* 0x000fea0003800000 */
[----:B------:R-:W-:Y:S01]  /*22a0*/  BPT.TRAP 0x1 ;  /* 0x000000040000795c */ /* 0x000fe20000300000 */
.L_x_25:
[----:B------:R-:W-:Y:S01]  /*22b0*/  UIADD3 UR10, UR10, 0x1, URZ ;  /* 0x000000010a0a7890 */ /* 0x000fe2000fffe03f */
[C---:B------:R-:W-:Y:S01]  /*22c0*/  ISETP.GT.AND P2, PT, R10.reuse, 0x1, PT ;  /* 0x000000010a00780c */ /* 0x040fe20003f44270 */
[----:B------:R-:W-:Y:S02]  /*22d0*/  VIADD R11, R11, 0x1 ;  /* 0x000000010b0b7836 */ /* 0x000fe40000000000 */
[----:B------:R-:W-:Y:S01]  /*22e0*/  UISETP.NE.AND UP1, UPT, UR10, 0x10, UPT ;  /* 0x000000100a00788c */ /* 0x000fe2000bf25270 */
[----:B------:R-:W-:Y:S02]  /*22f0*/  VIADD R10, R10, 0xffffffff ;  /* 0xffffffff0a0a7836 */ /* 0x000fe40000000000 */
[C---:B------:R-:W-:Y:S01]  /*2300*/  ISETP.NE.AND P1, PT, R11.reuse, 0x10, PT ;  /* 0x000000100b00780c */ /* 0x040fe20003f25270 */
[----:B------:R-:W-:Y:S02]  /*2310*/  USEL UR7, URZ, 0x1, UP1 ;  /* 0x000000013f077887 */ /* 0x000fe40008800000 */
[----:B------:R-:W-:Y:S01]  /*2320*/  USEL UR10, UR10, URZ, UP1 ;  /* 0x0000003f0a0a7287 */ /* 0x000fe20008800000 */
[----:B------:R-:W-:-:S03]  /*2330*/  SEL R11, R11, RZ, P1 ;  /* 0x000000ff0b0b7207 */ /* 0x000fc60000800000 */
[----:B------:R-:W-:Y:S01]  /*2340*/  LOP3.LUT R21, R21, UR7, RZ, 0x3c, !PT ;  /* 0x0000000715157c12 */ /* 0x000fe2000f8e3cff */
[----:B------:R-:W-:Y:S01]  /*2350*/  UMOV UR7, 0x1 ;  /* 0x0000000100077882 */ /* 0x000fe20000000000 */
[----:B------:R-:W-:Y:S06]  /*2360*/  @P2 BRA `(.L_x_26) ;  /* 0xfffffff400e02947 */ /* 0x000fec000383ffff */
.L_x_18:
[----:B------:R-:W2:Y:S01]  /*2370*/  LDC R105, c[0x0][0x288] ;  /* 0x0000a200ff697b82 */ /* 0x000ea20000000800 */
[----:B------:R-:W-:Y:S01]  /*2380*/  LOP3.LUT R10, R4, 0x60, RZ, 0xc0, !PT ;  /* 0x00000060040a7812 */ /* 0x000fe200078ec0ff */
[----:B------:R-:W-:Y:S01]  /*2390*/  UIADD3 UR5, UR8, UR5, URZ ;  /* 0x0000000508057290 */ /* 0x000fe2000fffe03f */
[----:B------:R-:W-:Y:S01]  /*23a0*/  SHF.R.U32.HI R11, RZ, 0x2, R4 ;  /* 0x00000002ff0b7819 */ /* 0x000fe20000011604 */
[----:B------:R-:W-:Y:S01]  /*23b0*/  UISETP.NE.AND UP0, UPT, UR6, URZ, UPT ;  /* 0x0000003f0600728c */ /* 0x000fe2000bf05270 */
[----:B------:R-:W-:Y:S01]  /*23c0*/  SHF.R.U32.HI R10, RZ, 0x5, R10 ;  /* 0x00000005ff0a7819 */ /* 0x000fe2000001160a */
[----:B------:R-:W-:Y:S01]  /*23d0*/  ULDC UR7, c[0x0][0x284] ;  /* 0x0000a10000077ab9 */ /* 0x000fe20000000800 */
[----:B------:R-:W-:Y:S01]  /*23e0*/  LOP3.LUT R11, R11, 0x7, RZ, 0xc0, !PT ;  /* 0x000000070b0b7812 */ /* 0x000fe200078ec0ff */
[----:B------:R-:W-:Y:S01]  /*23f0*/  USHF.R.U32.HI UR6, URZ, 0x4, UR5 ;  /* 0x000000043f067899 */ /* 0x000fe20008011605 */
[----:B------:R-:W-:Y:S01]  /*2400*/  LOP3.LUT R13, R8, 0x1, RZ, 0xc0, !PT ;  /* 0x00000001080d7812 */ /* 0x000fe200078ec0ff */
[C---:B------:R-:W-:Y:S01]  /*2410*/  IMAD.SHL.U32 R22, R10.reuse, 0x10, RZ ;  /* 0x000000100a167824 */ /* 0x040fe200078e00ff */
[----:B0-----:R-:W-:Y:S01]  /*2420*/  SHF.R.S32.HI R19, RZ, 0x1f, R6 ;  /* 0x0000001fff137819 */ /* 0x001fe20000011406 */
[--C-:B-1----:R-:W-:Y:S01]  /*2430*/  IMAD R20, R10, -0x10, -R11.reuse ;  /* 0xfffffff00a147824 */ /* 0x102fe200078e0a0b */
[----:B------:R-:W-:Y:S01]  /*2440*/  SHF.R.U32.HI R10, RZ, 0x1, R4 ;  /* 0x00000001ff0a7819 */ /* 0x000fe20000011604 */
[----:B------:R-:W-:Y:S01]  /*2450*/  ULOP3.LUT UR6, UR6, 0x1, URZ, 0xc0, !UPT ;  /* 0x0000000106067892 */ /* 0x000fe2000f8ec03f */
[----:B------:R-:W-:Y:S01]  /*2460*/  LOP3.LUT R11, R22, 0xfffffff0, R11, 0xe2, !PT ;  /* 0xfffffff0160b7812 */ /* 0x000fe200078ee20b */
[----:B------:R-:W-:Y:S01]  /*2470*/  IMAD R20, R13, -0x40, R20 ;  /* 0xffffffc00d147824 */ /* 0x000fe200078e0214 */
[----:B------:R-:W-:Y:S01]  /*2480*/  SHF.L.U32 R22, R14, 0x6, RZ ;  /* 0x000000060e167819 */ /* 0x000fe200000006ff */
[----:B------:R-:W-:Y:S01]  /*2490*/  IMAD.SHL.U32 R13, R12, 0x100, RZ ;  /* 0x000001000c0d7824 */ /* 0x000fe200078e00ff */
[----:B------:R-:W-:Y:S01]  /*24a0*/  LOP3.LUT R10, R11, 0x40, R10, 0xf8, !PT ;  /* 0x000000400b0a7812 */ /* 0x000fe200078ef80a */
[----:B------:R-:W-:Y:S01]  /*24b0*/  UISETP.NE.U32.AND UP1, UPT, UR6, 0x1, UPT ;  /* 0x000000010600788c */ /* 0x000fe2000bf25070 */
[----:B------:R-:W-:Y:S01]  /*24c0*/  LOP3.LUT R12, R4, 0x3, RZ, 0xc0, !PT ;  /* 0x00000003040c7812 */ /* 0x000fe200078ec0ff */
[----:B------:R-:W-:Y:S01]  /*24d0*/  ULDC.64 UR10, c[0x0][0x6d0] ;  /* 0x0001b400000a7ab9 */ /* 0x000fe20000000a00 */
[----:B---3--:R-:W-:Y:S01]  /*24e0*/  IADD3 R89, -R13, UR7, R20 ;  /* 0x000000070d597c10 */ /* 0x008fe2000fffe114 */
[----:B------:R-:W-:Y:S01]  /*24f0*/  UISETP.GT.U32.AND UP1, UPT, UR8, 0xf, !UP1 ;  /* 0x0000000f0800788c */ /* 0x000fe2000cf24070 */
[----:B--2---:R-:W-:Y:S01]  /*2500*/  ISETP.GE.AND P1, PT, R22, R105, PT ;  /* 0x000000691600720c */ /* 0x004fe20003f26270 */
[----:B------:R-:W-:Y:S01]  /*2510*/  IMAD R21, R19, UR10, RZ ;  /* 0x0000000a13157c24 */ /* 0x000fe2000f8e02ff */
[----:B------:R-:W-:Y:S01]  /*2520*/  LOP3.LUT R10, R10, R13, RZ, 0xfc, !PT ;  /* 0x0000000d0a0a7212 */ /* 0x000fe200078efcff */
[----:B------:R-:W-:Y:S01]  /*2530*/  USEL UR6, URZ, 0x1, !UP1 ;  /* 0x000000013f067887 */ /* 0x000fe2000c800000 */
[----:B------:R-:W-:Y:S01]  /*2540*/  ISETP.GE.OR P1, PT, R13, UR7, P1 ;  /* 0x000000070d007c0c */ /* 0x000fe20008f26670 */
[----:B------:R-:W-:Y:S01]  /*2550*/  USEL UR7, URZ, 0x1, !UP0 ;  /* 0x000000013f077887 */ /* 0x000fe2000c000000 */
[--C-:B------:R-:W-:Y:S01]  /*2560*/  SHF.R.S32.HI R11, RZ, 0x1f, R10.reuse ;  /* 0x0000001fff0b7819 */ /* 0x100fe2000001140a */
[----:B------:R-:W-:Y:S01]  /*2570*/  UISETP.GT.U32.AND UP0, UPT, UR5, 0xf, UPT ;  /* 0x0000000f0500788c */ /* 0x000fe2000bf04070 */
[----:B------:R-:W-:Y:S01]  /*2580*/  IMAD R105, R12, -0x2, R105 ;  /* 0xfffffffe0c697824 */ /* 0x000fe200078e0269 */
[----:B------:R-:W-:Y:S01]  /*2590*/  ULOP3.LUT UR5, UR5, 0xf, URZ, 0xc0, !UPT ;  /* 0x0000000f05057892 */ /* 0x000fe2000f8ec03f */
[C---:B------:R-:W-:Y:S01]  /*25a0*/  IMAD R21, R6.reuse, UR11, R21 ;  /* 0x0000000b06157c24 */ /* 0x040fe2000f8e0215 */
[----:B------:R-:W-:Y:S01]  /*25b0*/  ISETP.NE.AND P2, PT, RZ, UR7, PT ;  /* 0x00000007ff007c0c */ /* 0x000fe2000bf45270 */
[----:B------:R-:W-:Y:S01]  /*25c0*/  UISETP.LT.U32.AND UP0, UPT, UR8, 0x10, UP0 ;  /* 0x000000100800788c */ /* 0x000fe20008701070 */
[----:B------:R-:W-:-:S03]  /*25d0*/  IMAD.WIDE.U32 R12, R6, UR10, R10 ;  /* 0x0000000a060c7c25 */ /* 0x000fc6000f8e000a */
[----:B------:R-:W-:Y:S01]  /*25e0*/  USEL UR9, URZ, 0x1, !UP0 ;  /* 0x000000013f097887 */ /* 0x000fe2000c000000 */
[----:B------:R-:W-:Y:S02]  /*25f0*/  IMAD.MOV.U32 R97, RZ, RZ, R16 ;  /* 0x000000ffff617224 */ /* 0x000fe400078e0010 */
[----:B------:R-:W-:Y:S01]  /*2600*/  IMAD.IADD R21, R13, 0x1, R21 ;  /* 0x000000010d157824 */ /* 0x000fe200078e0215 */
[----:B------:R-:W-:Y:S01]  /*2610*/  ULOP3.LUT UR4, UR6, UR4, UR9, 0x96, !UPT ;  /* 0x0000000406047292 */ /* 0x000fe2000f8e9609 */
[----:B------:R-:W-:-:S03]  /*2620*/  IMAD.MOV.U32 R95, RZ, RZ, R15 ;  /* 0x000000ffff5f7224 */ /* 0x000fc600078e000f */
[----:B------:R-:W-:Y:S08]  /*2630*/  @!P2 BRA `(.L_x_27) ;  /* 0x000000040004a947 */ /* 0x000ff00003800000 */
[----:B------:R-:W-:Y:S01]  /*2640*/  FADD R95, R56, R95 ;  /* 0x0000005f385f7221 */ /* 0x000fe20000000000 */
        /* <DEDUP_REMOVED lines=63> */
[----:B------:R-:W-:-:S06]  /*2a40*/  WARPGROUP.DEPBAR.LE gsb0, 0x0 ;  /* 0x00008000000079c5 */ /* 0x000fcc0000010000 */
.L_x_27:
[----:B------:R-:W-:Y:S02]  /*2a50*/  WARPGROUP.DEPBAR.LE gsb0, 0x0 ;  /* 0x00008000000079c5 */ /* 0x000fe40000010000 */
[----:B------:R-:W-:Y:S02]  /*2a60*/  IMAD.MOV.U32 R13, RZ, RZ, R21 ;  /* 0x000000ffff0d7224 */ /* 0x000fe400078e0015 */
[----:B------:R-:W-:Y:S02]  /*2a70*/  IMAD.IADD R105, R105, 0x1, -R22 ;  /* 0x0000000169697824 */ /* 0x000fe400078e0a16 */
[----:B------:R-:W-:Y:S01]  /*2a80*/  IMAD.MOV.U32 R86, RZ, RZ, -0x1 ;  /* 0xffffffffff567424 */ /* 0x000fe200078e00ff */
[----:B------:R-:W-:Y:S06]  /*2a90*/  @P1 BRA `(.L_x_28) ;  /* 0x0000004800501947 */ /* 0x000fec0003800000 */
[----:B------:R-:W0:Y:S01]  /*2aa0*/  LDC.64 R32, c[0x0][0x6c8] ;  /* 0x0001b200ff207b82 */ /* 0x000e220000000a00 */
[----:B------:R-:W-:Y:S01]  /*2ab0*/  IMAD.WIDE R14, R14, 0x40, RZ ;  /* 0x000000400e0e7825 */ /* 0x000fe200078e02ff */
[----:B----45:R-:W-:Y:S01]  /*2ac0*/  FSETP.NEU.AND P2, PT, R88, RZ, PT ;  /* 0x000000ff5800720b */ /* 0x030fe20003f4d000 */
[----:B------:R-:W-:Y:S01]  /*2ad0*/  BSSY B0, `(.L_x_28) ;  /* 0x0000490000007945 */ /* 0x000fe20003800000 */
[----:B------:R-:W-:Y:S01]  /*2ae0*/  ISETP.GT.AND P1, PT, R105, RZ, PT ;  /* 0x000000ff6900720c */ /* 0x000fe20003f24270 */
[----:B------:R-:W-:-:S03]  /*2af0*/  IMAD.SHL.U32 R87, R4, 0x2, RZ ;  /* 0x0000000204577824 */ /* 0x000fc600078e00ff */
[----:B------:R-:W-:Y:S02]  /*2b00*/  ISETP.GT.AND P3, PT, R89, RZ, P1 ;  /* 0x000000ff5900720c */ /* 0x000fe40000f64270 */
[----:B------:R-:W-:Y:S01]  /*2b10*/  LOP3.LUT R87, R14, 0x6, R87, 0xf8, !PT ;  /* 0x000000060e577812 */ /* 0x000fe200078ef857 */
[----:B0-----:R-:W-:-:S04]  /*2b20*/  IMAD R16, R15, R32, RZ ;  /* 0x000000200f107224 */ /* 0x001fc800078e02ff */
[----:B------:R-:W-:-:S04]  /*2b30*/  IMAD.WIDE.U32 R22, R87, R32, R12 ;  /* 0x0000002057167225 */ /* 0x000fc800078e000c */
[----:B------:R-:W-:-:S04]  /*2b40*/  IMAD R13, R87, R33, R16 ;  /* 0x00000021570d7224 */ /* 0x000fc800078e0210 */
[----:B------:R-:W-:Y:S01]  /*2b50*/  IMAD.IADD R21, R23, 0x1, R13 ;  /* 0x0000000117157824 */ /* 0x000fe200078e020d */
[----:B------:R-:W-:Y:S06]  /*2b60*/  @!P2 BRA `(.L_x_29) ;  /* 0x000000340084a947 */ /* 0x000fec0003800000 */
[----:B------:R-:W0:Y:S01]  /*2b70*/  LDC.64 R58, c[0x0][0x6b0] ;  /* 0x0001ac00ff3a7b82 */ /* 0x000e220000000a00 */
[----:B------:R-:W-:Y:S01]  /*2b80*/  ULDC.64 UR6, c[0x0][0x6b8] ;  /* 0x0001ae0000067ab9 */ /* 0x000fe20000000a00 */
[----:B------:R-:W-:Y:S01]  /*2b90*/  ULDC.64 UR10, c[0x0][0x6a8] ;  /* 0x0001aa00000a7ab9 */ /* 0x000fe20000000a00 */
[----:B------:R-:W-:Y:S01]  /*2ba0*/  IMAD R103, R19, UR6, RZ ;  /* 0x0000000613677c24 */ /* 0x000fe2000f8e02ff */
[----:B------:R-:W-:Y:S01]  /*2bb0*/  ULDC.64 UR12, c[0x0][0x6c0] ;  /* 0x0001b000000c7ab9 */ /* 0x000fe20000000a00 */
[----:B------:R-:W-:-:S03]  /*2bc0*/  IMAD.WIDE.U32 R62, R6, UR6, R10 ;  /* 0x00000006063e7c25 */ /* 0x000fc6000f8e000a */
[----:B------:R-:W1:Y:S01]  /*2bd0*/  LDC.64 R42, c[0x0][0x6b0] ;  /* 0x0001ac00ff2a7b82 */ /* 0x000e620000000a00 */
[----:B------:R-:W-:Y:S02]  /*2be0*/  IMAD R103, R6, UR7, R103 ;  /* 0x0000000706677c24 */ /* 0x000fe4000f8e0267 */
[----:B------:R-:W-:Y:S02]  /*2bf0*/  IMAD.MOV.U32 R60, RZ, RZ, R62 ;  /* 0x000000ffff3c7224 */ /* 0x000fe400078e003e */
[----:B------:R-:W-:Y:S02]  /*2c00*/  IMAD.IADD R61, R63, 0x1, R103 ;  /* 0x000000013f3d7824 */ /* 0x000fe400078e0267 */
[-C--:B0-----:R-:W-:Y:S02]  /*2c10*/  IMAD R14, R15, R58.reuse, RZ ;  /* 0x0000003a0f0e7224 */ /* 0x081fe400078e02ff */
[----:B------:R-:W-:-:S04]  /*2c20*/  IMAD.WIDE.U32 R12, R87, R58, R60 ;  /* 0x0000003a570c7225 */ /* 0x000fc800078e003c */
[----:B------:R-:W-:Y:S01]  /*2c30*/  IMAD R101, R87, R59, R14 ;  /* 0x0000003b57657224 */ /* 0x000fe200078e020e */
[----:B------:R-:W-:-:S03]  /*2c40*/  LEA R14, P2, R12, UR10, 0x2 ;  /* 0x0000000a0c0e7c11 */ /* 0x000fc6000f8410ff */
[----:B------:R-:W-:-:S05]  /*2c50*/  IMAD.IADD R13, R13, 0x1, R101 ;  /* 0x000000010d0d7824 */ /* 0x000fca00078e0265 */
[----:B------:R-:W-:-:S05]  /*2c60*/  LEA.HI.X R15, R12, UR11, R13, 0x2, P2 ;  /* 0x0000000b0c0f7c11 */ /* 0x000fca00090f140d */
[----:B------:R0:W2:Y:S01]  /*2c70*/  @P3 LDG.E.LTC128B R19, desc[UR16][R14.64] ;  /* 0x000000100e133981 */ /* 0x0000a2000c1e1920 */
[----:B------:R-:W-:Y:S01]  /*2c80*/  ISETP.GT.AND P6, PT, R105, 0x1, PT ;  /* 0x000000016900780c */ /* 0x000fe20003fc4270 */
[-C--:B------:R-:W-:Y:S01]  /*2c90*/  IMAD.WIDE.U32 R12, R87, R58.reuse, R10 ;  /* 0x0000003a570c7225 */ /* 0x080fe200078e000a */
[C---:B------:R-:W-:Y:S01]  /*2ca0*/  LEA R20, P2, R22.reuse, UR12, 0x2 ;  /* 0x0000000c16147c11 */ /* 0x040fe2000f8410ff */
[----:B------:R-:W-:Y:S01]  /*2cb0*/  BSSY B1, `(.L_x_30) ;  /* 0x0000018000017945 */ /* 0x000fe20003800000 */
[----:B------:R-:W-:Y:S01]  /*2cc0*/  ISETP.GT.AND P4, PT, R89, RZ, P6 ;  /* 0x000000ff5900720c */ /* 0x000fe20003784270 */
[----:B-1----:R-:W-:Y:S01]  /*2cd0*/  IMAD.WIDE.U32 R28, R87, R58, R42 ;  /* 0x0000003a571c7225 */ /* 0x002fe200078e002a */
[----:B------:R-:W-:Y:S02]  /*2ce0*/  LEA.HI.X R21, R22, UR13, R21, 0x2, P2 ;  /* 0x0000000d16157c11 */ /* 0x000fe400090f1415 */
[----:B------:R-:W-:Y:S01]  /*2cf0*/  LOP3.LUT R91, R91, 0xfffffffd, RZ, 0xc0, !PT ;  /* 0xfffffffd5b5b7812 */ /* 0x000fe200078ec0ff */
[C---:B------:R-:W-:Y:S01]  /*2d00*/  IMAD.IADD R25, R101.reuse, 0x1, R13 ;  /* 0x0000000165197824 */ /* 0x040fe200078e020d */
[----:B------:R-:W-:Y:S01]  /*2d10*/  IADD3 R13, P2, R62, R28, RZ ;  /* 0x0000001c3e0d7210 */ /* 0x000fe20007f5e0ff */
[----:B------:R-:W-:Y:S01]  /*2d20*/  IMAD.MOV.U32 R24, RZ, RZ, R12 ;  /* 0x000000ffff187224 */ /* 0x000fe200078e000c */
[----:B------:R-:W-:-:S02]  /*2d30*/  IADD3 R35, R101, R29, RZ ;  /* 0x0000001d65237210 */ /* 0x000fc40007ffe0ff */
[----:B------:R-:W-:Y:S01]  /*2d40*/  @P6 LOP3.LUT R91, R91, 0x2, RZ, 0xfc, !PT ;  /* 0x000000025b5b6812 */ /* 0x000fe200078efcff */
[----:B0-----:R-:W-:-:S04]  /*2d50*/  IMAD.WIDE.U32 R14, R6, UR6, R24 ;  /* 0x00000006060e7c25 */ /* 0x001fc8000f8e0018 */
[----:B------:R-:W-:Y:S02]  /*2d60*/  IMAD.IADD R31, R103, 0x1, R15 ;  /* 0x00000001671f7824 */ /* 0x000fe400078e020f */
[----:B--2---:R-:W-:-:S04]  /*2d70*/  FMUL R16, R19, R88 ;  /* 0x0000005813107220 */ /* 0x004fc80000400000 */
[----:B------:R-:W-:Y:S01]  /*2d80*/  FFMA R95, R95, R9, R16 ;  /* 0x000000095f5f7223 */ /* 0x000fe20000000010 */
[----:B------:R-:W-:Y:S01]  /*2d90*/  IMAD.X R16, R35, 0x1, R61, P2 ;  /* 0x0000000123107824 */ /* 0x000fe200010e063d */
[----:B------:R-:W-:-:S03]  /*2da0*/  LEA R22, P2, R32, R20, 0x2 ;  /* 0x0000001420167211 */ /* 0x000fc600078410ff */
[----:B------:R0:W-:Y:S01]  /*2db0*/  @P3 STG.E desc[UR16][R20.64], R95 ;  /* 0x0000005f14003986 */ /* 0x0001e2000c101910 */
[C---:B------:R-:W-:Y:S02]  /*2dc0*/  LEA R12, P3, R13.reuse, UR10, 0x2 ;  /* 0x0000000a0d0c7c11 */ /* 0x040fe4000f8610ff */
[----:B------:R-:W-:Y:S02]  /*2dd0*/  LEA.HI.X R23, R32, R21, R33, 0x2, P2 ;  /* 0x0000001520177211 */ /* 0x000fe400010f1421 */
[----:B------:R-:W-:Y:S02]  /*2de0*/  LEA.HI.X R13, R13, UR11, R16, 0x2, P3 ;  /* 0x0000000b0d0d7c11 */ /* 0x000fe400098f1410 */
[----:B------:R-:W-:Y:S02]  /*2df0*/  IADD3 R26, P3, R10, R28, RZ ;  /* 0x0000001c0a1a7210 */ /* 0x000fe40007f7e0ff */
[----:B------:R-:W-:Y:S01]  /*2e00*/  LEA R24, P2, R14, UR10, 0x2 ;  /* 0x0000000a0e187c11 */ /* 0x000fe2000f8410ff */
[----:B------:R-:W-:-:S12]  /*2e10*/  @!P4 BRA `(.L_x_31) ;  /* 0x000000000004c947 */ /* 0x000fd80003800000 */
[----:B------:R1:W5:Y:S02]  /*2e20*/  LDG.E.LTC128B R19, desc[UR16][R12.64] ;  /* 0x000000100c137981 */ /* 0x000364000c1e1920 */
.L_x_31:
[----:B------:R-:W-:Y:S05]  /*2e30*/  BSYNC B1 ;  /* 0x0000000000017941 */ /* 0x000fea0003800000 */
.L_x_30:
[----:B------:R-:W-:Y:S01]  /*2e40*/  LEA.HI.X R25, R14, UR11, R31, 0x2, P2 ;  /* 0x0000000b0e197c11 */ /* 0x000fe200090f141f */
[----:B-----5:R-:W-:Y:S01]  /*2e50*/  FMUL R16, R19, R88 ;  /* 0x0000005813107220 */ /* 0x020fe20000400000 */
[----:B------:R-:W-:Y:S01]  /*2e60*/  ISETP.GT.AND P2, PT, R89, 0x8, P1 ;  /* 0x000000085900780c */ /* 0x000fe20000f44270 */
[----:B-1----:R-:W-:Y:S01]  /*2e70*/  IMAD.MOV.U32 R12, RZ, RZ, R28 ;  /* 0x000000ffff0c7224 */ /* 0x002fe200078e001c */
[----:B------:R-:W-:Y:S01]  /*2e80*/  BSSY B1, `(.L_x_32) ;  /* 0x000000e000017945 */ /* 0x000fe20003800000 */
[--C-:B------:R-:W-:Y:S02]  /*2e90*/  IMAD.MOV.U32 R13, RZ, RZ, R35.reuse ;  /* 0x000000ffff0d7224 */ /* 0x100fe400078e0023 */
[----:B------:R-:W-:Y:S01]  /*2ea0*/  FFMA R97, R97, R9, R16 ;  /* 0x0000000961617223 */ /* 0x000fe20000000010 */
[----:B------:R-:W-:Y:S02]  /*2eb0*/  IMAD.X R27, R11, 0x1, R35, P3 ;  /* 0x000000010b1b7824 */ /* 0x000fe400018e0623 */
[----:B------:R-:W-:-:S02]  /*2ec0*/  IMAD.WIDE.U32 R34, R58, 0x7, R12 ;  /* 0x000000073a227825 */ /* 0x000fc400078e000c */
[----:B------:R1:W-:Y:S02]  /*2ed0*/  @P4 STG.E desc[UR16][R22.64], R97 ;  /* 0x0000006116004986 */ /* 0x0003e4000c101910 */
[----:B------:R-:W-:Y:S01]  /*2ee0*/  IMAD.WIDE.U32 R12, R6, UR6, R26 ;  /* 0x00000006060c7c25 */ /* 0x000fe2000f8e001a */
[----:B------:R-:W-:-:S03]  /*2ef0*/  IADD3 R15, P4, R62, R34, RZ ;  /* 0x000000223e0f7210 */ /* 0x000fc60007f9e0ff */
[----:B------:R-:W-:Y:S01]  /*2f00*/  IMAD R202, R59, 0x7, RZ ;  /* 0x000000073bca7824 */ /* 0x000fe200078e02ff */
[----:B------:R-:W-:Y:S01]  /*2f10*/  LEA R26, P3, R12, UR10, 0x2 ;  /* 0x0000000a0c1a7c11 */ /* 0x000fe2000f8610ff */
[----:B------:R-:W-:Y:S02]  /*2f20*/  IMAD.IADD R29, R103, 0x1, R13 ;  /* 0x00000001671d7824 */ /* 0x000fe400078e020d */
[----:B------:R-:W-:Y:S01]  /*2f30*/  IMAD.IADD R28, R35, 0x1, R202 ;  /* 0x00000001231c7824 */ /* 0x000fe200078e02ca */
[----:B------:R-:W-:Y:S09]  /*2f40*/  @!P2 BRA `(.L_x_33) ;  /* 0x000000000004a947 */ /* 0x000ff20003800000 */
[----:B------:R2:W5:Y:S02]  /*2f50*/  LDG.E.LTC128B R19, desc[UR16][R24.64+0x20] ;  /* 0x0000201018137981 */ /* 0x000564000c1e1920 */
.L_x_33:
[----:B------:R-:W-:Y:S05]  /*2f60*/  BSYNC B1 ;  /* 0x0000000000017941 */ /* 0x000fea0003800000 */
.L_x_32:
[----:B------:R-:W-:Y:S01]  /*2f70*/  IMAD.X R16, R28, 0x1, R61, P4 ;  /* 0x000000011c107824 */ /* 0x000fe200020e063d */
[----:B------:R-:W-:Y:S01]  /*2f80*/  LEA.HI.X R27, R12, UR11, R29, 0x2, P3 ;  /* 0x0000000b0c1b7c11 */ /* 0x000fe200098f141d */
[----:B-----5:R-:W-:Y:S01]  /*2f90*/  FMUL R14, R19, R88 ;  /* 0x00000058130e7220 */ /* 0x020fe20000400000 */
[----:B------:R-:W-:Y:S01]  /*2fa0*/  LEA R12, P3, R15, UR10, 0x2 ;  /* 0x0000000a0f0c7c11 */ /* 0x000fe2000f8610ff */
[----:B------:R-:W-:Y:S01]  /*2fb0*/  BSSY B1, `(.L_x_34) ;  /* 0x000000b000017945 */ /* 0x000fe20003800000 */
[----:B------:R-:W-:Y:S01]  /*2fc0*/  ISETP.GT.AND P5, PT, R105, 0x8, PT ;  /* 0x000000086900780c */ /* 0x000fe20003fa4270 */
[----:B------:R-:W-:Y:S01]  /*2fd0*/  FFMA R17, R17, R9, R14 ;  /* 0x0000000911117223 */ /* 0x000fe2000000000e */
[----:B------:R-:W-:Y:S02]  /*2fe0*/  LEA.HI.X R13, R15, UR11, R16, 0x2, P3 ;  /* 0x0000000b0f0d7c11 */ /* 0x000fe400098f1410 */
[----:B------:R-:W-:Y:S02]  /*2ff0*/  ISETP.GT.AND P3, PT, R89, 0x8, P6 ;  /* 0x000000085900780c */ /* 0x000fe40003764270 */
[----:B------:R-:W-:Y:S01]  /*3000*/  LOP3.LUT R91, R91, 0xfffffffb, RZ, 0xc0, !PT ;  /* 0xfffffffb5b5b7812 */ /* 0x000fe200078ec0ff */
[----:B------:R3:W-:Y:S01]  /*3010*/  @P2 STG.E desc[UR16][R20.64+0x20], R17 ;  /* 0x0000201114002986 */ /* 0x0007e2000c101910 */
[----:B------:R-:W-:-:S05]  /*3020*/  ISETP.GT.AND P2, PT, R89, RZ, P5 ;  /* 0x000000ff5900720c */ /* 0x000fca0002f44270 */
[----:B------:R-:W-:-:S04]  /*3030*/  @P5 LOP3.LUT R91, R91, 0x4, RZ, 0xfc, !PT ;  /* 0x000000045b5b5812 */ /* 0x000fc800078efcff */
[----:B------:R-:W-:Y:S05]  /*3040*/  @!P3 BRA `(.L_x_35) ;  /* 0x000000000004b947 */ /* 0x000fea0003800000 */
[----:B------:R4:W5:Y:S02]  /*3050*/  LDG.E.LTC128B R19, desc[UR16][R26.64+0x20] ;  /* 0x000020101a137981 */ /* 0x000964000c1e1920 */
.L_x_35:
[----:B------:R-:W-:Y:S05]  /*3060*/  BSYNC B1 ;  /* 0x0000000000017941 */ /* 0x000fea0003800000 */
.L_x_34:
[----:B-----5:R-:W-:Y:S01]  /*3070*/  FMUL R15, R19, R88 ;  /* 0x00000058130f7220 */ /* 0x020fe20000400000 */
[----:B------:R-:W-:-:S03]  /*3080*/  IMAD.MOV.U32 R53, RZ, RZ, R19 ;  /* 0x000000ffff357224 */ /* 0x000fc600078e0013 */
[----:B------:R-:W-:-:S05]  /*3090*/  FFMA R15, R18, R9, R15 ;  /* 0x00000009120f7223 */ /* 0x000fca000000000f */
[----:B------:R0:W-:Y:S04]  /*30a0*/  @P3 STG.E desc[UR16][R22.64+0x20], R15 ;  /* 0x0000200f16003986 */ /* 0x0001e8000c101910 */
[----:B------:R2:W4:Y:S01]  /*30b0*/  @P2 LDG.E.LTC128B R53, desc[UR16][R12.64] ;  /* 0x000000100c352981 */ /* 0x000522000c1e1920 */
[----:B------:R-:W-:Y:S01]  /*30c0*/  IADD3 R34, P3, R34, R58, RZ ;  /* 0x0000003a22227210 */ /* 0x000fe20007f7e0ff */
[----:B------:R-:W-:Y:S01]  /*30d0*/  IMAD.WIDE.U32 R42, R58, 0x7, R42 ;  /* 0x000000073a2a7825 */ /* 0x000fe200078e002a */
[----:B------:R-:W-:Y:S02]  /*30e0*/  ISETP.GT.AND P4, PT, R105, 0x9, PT ;  /* 0x000000096900780c */ /* 0x000fe40003f84270 */
[----:B-1----:R-:W-:Y:S01]  /*30f0*/  SHF.L.U64.HI R97, R32, 0x5, R33 ;  /* 0x0000000520617819 */ /* 0x002fe20000010221 */
[----:B------:R-:W-:-:S02]  /*3100*/  IMAD.X R35, R28, 0x1, R59, P3 ;  /* 0x000000011c237824 */ /* 0x000fc400018e063b */
[----:B------:R-:W-:Y:S02]  /*3110*/  IMAD.IADD R43, R202, 0x1, R43 ;  /* 0x00000001ca2b7824 */ /* 0x000fe400078e022b */
[----:B------:R-:W-:-:S04]  /*3120*/  IMAD.WIDE.U32 R36, R58, 0x7, R34 ;  /* 0x000000073a247825 */ /* 0x000fc800078e0022 */
[----:B------:R-:W-:Y:S01]  /*3130*/  IMAD.IADD R52, R202, 0x1, R37 ;  /* 0x00000001ca347824 */ /* 0x000fe200078e0225 */
[-C--:B------:R-:W-:Y:S01]  /*3140*/  IADD3 R40, P3, R36, R58.reuse, RZ ;  /* 0x0000003a24287210 */ /* 0x080fe20007f7e0ff */
[----:B--2---:R-:W-:-:S04]  /*3150*/  IMAD.WIDE.U32 R12, R87, R58, R42 ;  /* 0x0000003a570c7225 */ /* 0x004fc800078e002a */
[----:B------:R-:W-:Y:S02]  /*3160*/  IMAD.X R41, R52, 0x1, R59, P3 ;  /* 0x0000000134297824 */ /* 0x000fe400018e063b */
[----:B------:R-:W-:Y:S02]  /*3170*/  IMAD R45, R33, 0x1c, RZ ;  /* 0x0000001c212d7824 */ /* 0x000fe400078e02ff */
[----:B------:R-:W-:-:S04]  /*3180*/  IMAD.WIDE.U32 R46, R58, 0x7, R40 ;  /* 0x000000073a2e7825 */ /* 0x000fc800078e0028 */
[----:B------:R-:W-:Y:S01]  /*3190*/  IMAD.IADD R57, R202, 0x1, R47 ;  /* 0x00000001ca397824 */ /* 0x000fe200078e022f */
[----:B------:R-:W-:Y:S01]  /*31a0*/  IADD3 R48, P3, R46, R58, RZ ;  /* 0x0000003a2e307210 */ /* 0x000fe20007f7e0ff */
[----:B------:R-:W-:-:S03]  /*31b0*/  IMAD.WIDE.U32 R38, R32, 0x1c, R22 ;  /* 0x0000001c20267825 */ /* 0x000fc600078e0016 */
[----:B------:R-:W-:Y:S01]  /*31c0*/  IADD3.X R49, R57, R59, RZ, P3, !PT ;  /* 0x0000003b39317210 */ /* 0x000fe20001ffe4ff */
[----:B------:R-:W-:Y:S02]  /*31d0*/  IMAD.SHL.U32 R99, R32, 0x20, RZ ;  /* 0x0000002020637824 */ /* 0x000fe400078e00ff */
[----:B------:R-:W-:-:S04]  /*31e0*/  IMAD.WIDE.U32 R18, R58, 0x7, R48 ;  /* 0x000000073a127825 */ /* 0x000fc800078e0030 */
[----:B------:R-:W-:Y:S01]  /*31f0*/  IMAD.IADD R56, R202, 0x1, R19 ;  /* 0x00000001ca387824 */ /* 0x000fe200078e0213 */
[----:B------:R-:W-:-:S05]  /*3200*/  IADD3 R16, P3, R18, R58, RZ ;  /* 0x0000003a12107210 */ /* 0x000fca0007f7e0ff */
[----:B---3--:R-:W-:Y:S01]  /*3210*/  IMAD.X R17, R56, 0x1, R59, P3 ;  /* 0x0000000138117824 */ /* 0x008fe200018e063b */
[----:B------:R-:W-:Y:S01]  /*3220*/  IADD3 R30, P3, R10, R12, RZ ;  /* 0x0000000c0a1e7210 */ /* 0x000fe20007f7e0ff */
[----:B0-----:R-:W-:-:S03]  /*3230*/  IMAD.WIDE.U32 R14, R58, 0x7, R16 ;  /* 0x000000073a0e7825 */ /* 0x001fc600078e0010 */
[----:B------:R-:W-:Y:S01]  /*3240*/  IADD3.X R31, R11, R101, R13, P3, !PT ;  /* 0x000000650b1f7210 */ /* 0x000fe20001ffe40d */
[----:B------:R-:W-:Y:S01]  /*3250*/  IMAD.IADD R76, R202, 0x1, R15 ;  /* 0x00000001ca4c7824 */ /* 0x000fe200078e020f */
[----:B------:R-:W-:Y:S01]  /*3260*/  IADD3 R12, P3, R14, R58, RZ ;  /* 0x0000003a0e0c7210 */ /* 0x000fe20007f7e0ff */
[----:B------:R-:W-:-:S04]  /*3270*/  IMAD.WIDE.U32 R30, R6, UR6, R30 ;  /* 0x00000006061e7c25 */ /* 0x000fc8000f8e001e */
[----:B------:R-:W-:Y:S01]  /*3280*/  IMAD.X R13, R76, 0x1, R59, P3 ;  /* 0x000000014c0d7824 */ /* 0x000fe200018e063b */
[----:B------:R-:W-:Y:S01]  /*3290*/  LEA R28, P3, R30, UR10, 0x2 ;  /* 0x0000000a1e1c7c11 */ /* 0x000fe2000f8610ff */
[----:B------:R-:W-:Y:S02]  /*32a0*/  IMAD.IADD R29, R103, 0x1, R31 ;  /* 0x00000001671d7824 */ /* 0x000fe400078e021f */
[----:B------:R-:W-:-:S03]  /*32b0*/  IMAD.WIDE.U32 R70, R58, 0x7, R12 ;  /* 0x000000073a467825 */ /* 0x000fc600078e000c */
[----:B------:R-:W-:Y:S01]  /*32c0*/  LEA.HI.X R29, R30, UR11, R29, 0x2, P3 ;  /* 0x0000000b1e1d7c11 */ /* 0x000fe200098f141d */
[----:B------:R-:W-:Y:S01]  /*32d0*/  IMAD.IADD R80, R202, 0x1, R71 ;  /* 0x00000001ca507824 */ /* 0x000fe200078e0247 */
[----:B------:R-:W-:Y:S01]  /*32e0*/  IADD3 R72, P3, R70, R58, RZ ;  /* 0x0000003a46487210 */ /* 0x000fe20007f7e0ff */
[----:B------:R-:W-:-:S04]  /*32f0*/  IMAD.MOV.U32 R30, RZ, RZ, R38 ;  /* 0x000000ffff1e7224 */ /* 0x000fc800078e0026 */
[----:B------:R-:W-:Y:S01]  /*3300*/  IMAD.X R73, R80, 0x1, R59, P3 ;  /* 0x0000000150497824 */ /* 0x000fe200018e063b */
[----:B------:R-:W-:Y:S01]  /*3310*/  IADD3 R44, P3, R34, R62, RZ ;  /* 0x0000003e222c7210 */ /* 0x000fe20007f7e0ff */
[----:B------:R-:W-:-:S04]  /*3320*/  IMAD.WIDE.U32 R64, R58, 0x7, R72 ;  /* 0x000000073a407825 */ /* 0x000fc800078e0048 */
[----:B------:R-:W-:Y:S02]  /*3330*/  IMAD.X R35, R35, 0x1, R61, P3 ;  /* 0x0000000123237824 */ /* 0x000fe400018e063d */
[----:B------:R-:W-:Y:S02]  /*3340*/  IMAD.IADD R107, R202, 0x1, R65 ;  /* 0x00000001ca6b7824 */ /* 0x000fe400078e0241 */
[----:B----4-:R-:W-:-:S04]  /*3350*/  FMUL R31, R53, R88 ;  /* 0x00000058351f7220 */ /* 0x010fc80000400000 */
[----:B------:R-:W-:Y:S01]  /*3360*/  FFMA R51, R210, R9, R31 ;  /* 0x00000009d2337223 */ /* 0x000fe2000000001f */
[----:B------:R-:W-:-:S05]  /*3370*/  IMAD.IADD R31, R39, 0x1, R45 ;  /* 0x00000001271f7824 */ /* 0x000fca00078e022d */
[----:B------:R0:W-:Y:S01]  /*3380*/  @P2 STG.E desc[UR16][R30.64], R51 ;  /* 0x000000331e002986 */ /* 0x0001e2000c101910 */
[----:B------:R-:W-:-:S04]  /*3390*/  IADD3 R85, P2, P3, R62, R58, R64 ;  /* 0x0000003a3e557210 */ /* 0x000fc80007b5e040 */
[----:B------:R-:W-:Y:S02]  /*33a0*/  IADD3.X R84, R61, R59, R107, P2, P3 ;  /* 0x0000003b3d547210 */ /* 0x000fe400017e646b */
[C---:B------:R-:W-:Y:S02]  /*33b0*/  LEA R34, P2, R44.reuse, UR10, 0x2 ;  /* 0x0000000a2c227c11 */ /* 0x040fe4000f8410ff */
[----:B------:R-:W-:Y:S02]  /*33c0*/  IADD3 R32, P3, R99, R22, RZ ;  /* 0x0000001663207210 */ /* 0x000fe40007f7e0ff */
[----:B------:R-:W-:Y:S02]  /*33d0*/  LEA.HI.X R35, R44, UR11, R35, 0x2, P2 ;  /* 0x0000000b2c237c11 */ /* 0x000fe400090f1423 */
[----:B------:R-:W-:Y:S02]  /*33e0*/  IADD3 R44, P2, R42, R58, RZ ;  /* 0x0000003a2a2c7210 */ /* 0x000fe40007f5e0ff */
[----:B------:R-:W-:-:S03]  /*33f0*/  IADD3.X R33, R97, R23, RZ, P3, !PT ;  /* 0x0000001761217210 */ /* 0x000fc60001ffe4ff */
[----:B------:R-:W-:Y:S01]  /*3400*/  IMAD.X R45, R43, 0x1, R59, P2 ;  /* 0x000000012b2d7824 */ /* 0x000fe200010e063b */
[----:B------:R-:W-:-:S13]  /*3410*/  ISETP.GT.AND P2, PT, R89, RZ, P4 ;  /* 0x000000ff5900720c */ /* 0x000fda0002744270 */
[----:B------:R-:W0:Y:S01]  /*3420*/  @P2 LDG.E.LTC128B R53, desc[UR16][R34.64] ;  /* 0x0000001022352981 */ /* 0x000e22000c1e1920 */
[----:B------:R-:W-:Y:S01]  /*3430*/  BSSY B1, `(.L_x_36) ;  /* 0x000000a000017945 */ /* 0x000fe20003800000 */
[----:B0-----:R-:W-:-:S04]  /*3440*/  FMUL R51, R53, R88 ;  /* 0x0000005835337220 */ /* 0x001fc80000400000 */
[----:B------:R-:W-:Y:S01]  /*3450*/  FFMA R55, R208, R9, R51 ;  /* 0x00000009d0377223 */ /* 0x000fe20000000033 */
[----:B------:R-:W-:-:S04]  /*3460*/  IMAD.WIDE.U32 R50, R87, R58, R44 ;  /* 0x0000003a57327225 */ /* 0x000fc800078e002c */
[----:B------:R0:W-:Y:S01]  /*3470*/  @P2 STG.E desc[UR16][R32.64], R55 ;  /* 0x0000003720002986 */ /* 0x0001e2000c101910 */
[----:B------:R-:W-:-:S04]  /*3480*/  IADD3 R50, P2, R10, R50, RZ ;  /* 0x000000320a327210 */ /* 0x000fc80007f5e0ff */
[----:B------:R-:W-:Y:S02]  /*3490*/  IADD3.X R51, R11, R101, R51, P2, !PT ;  /* 0x000000650b337210 */ /* 0x000fe400017fe433 */
[----:B------:R-:W-:-:S13]  /*34a0*/  ISETP.GT.AND P2, PT, R89, 0x8, P5 ;  /* 0x000000085900780c */ /* 0x000fda0002f44270 */
[----:B0-----:R-:W-:Y:S05]  /*34b0*/  @!P2 BRA `(.L_x_37) ;  /* 0x000000000004a947 */ /* 0x001fea0003800000 */
[----:B------:R0:W5:Y:S02]  /*34c0*/  LDG.E.LTC128B R53, desc[UR16][R28.64+0x20] ;  /* 0x000020101c357981 */ /* 0x000164000c1e1920 */
.L_x_37:
[----:B------:R-:W-:Y:S05]  /*34d0*/  BSYNC B1 ;  /* 0x0000000000017941 */ /* 0x000fea0003800000 */
.L_x_36:
[----:B-----5:R-:W-:Y:S01]  /*34e0*/  FMUL R35, R53, R88 ;  /* 0x0000005835237220 */ /* 0x020fe20000400000 */
[----:B------:R-:W-:Y:S01]  /*34f0*/  IMAD.WIDE.U32 R50, R6, UR6, R50 ;  /* 0x0000000606327c25 */ /* 0x000fe2000f8e0032 */
[----:B------:R-:W-:Y:S03]  /*3500*/  BSSY B1, `(.L_x_38) ;  /* 0x000000a000017945 */ /* 0x000fe60003800000 */
[----:B------:R-:W-:Y:S01]  /*3510*/  FFMA R55, R206, R9, R35 ;  /* 0x00000009ce377223 */ /* 0x000fe20000000023 */
[----:B------:R-:W-:Y:S02]  /*3520*/  IMAD.IADD R35, R103, 0x1, R51 ;  /* 0x0000000167237824 */ /* 0x000fe400078e0233 */
[----:B------:R-:W-:Y:S02]  /*3530*/  IMAD.MOV.U32 R95, RZ, RZ, R53 ;  /* 0x000000ffff5f7224 */ /* 0x000fe400078e0035 */
[----:B------:R1:W-:Y:S01]  /*3540*/  @P2 STG.E desc[UR16][R30.64+0x20], R55 ;  /* 0x000020371e002986 */ /* 0x0003e2000c101910 */
[----:B------:R-:W-:-:S04]  /*3550*/  LEA R34, P2, R50, UR10, 0x2 ;  /* 0x0000000a32227c11 */ /* 0x000fc8000f8410ff */
[----:B------:R-:W-:Y:S02]  /*3560*/  LEA.HI.X R35, R50, UR11, R35, 0x2, P2 ;  /* 0x0000000b32237c11 */ /* 0x000fe400090f1423 */
[----:B------:R-:W-:-:S13]  /*3570*/  ISETP.GT.AND P2, PT, R89, 0x8, P4 ;  /* 0x000000085900780c */ /* 0x000fda0002744270 */
[----:B-1----:R-:W-:Y:S05]  /*3580*/  @!P2 BRA `(.L_x_39) ;  /* 0x000000000004a947 */ /* 0x002fea0003800000 */
[----:B------:R1:W5:Y:S02]  /*3590*/  LDG.E.LTC128B R95, desc[UR16][R34.64+0x20] ;  /* 0x00002010225f7981 */ /* 0x000364000c1e1920 */
.L_x_39:
[----:B------:R-:W-:Y:S05]  /*35a0*/  BSYNC B1 ;  /* 0x0000000000017941 */ /* 0x000fea0003800000 */
.L_x_38:
[----:B-----5:R-:W-:Y:S01]  /*35b0*/  FMUL R15, R95, R88 ;  /* 0x000000585f0f7220 */ /* 0x020fe20000400000 */
[----:B------:R-:W-:Y:S01]  /*35c0*/  IMAD.WIDE.U32 R42, R58, 0x7, R42 ;  /* 0x000000073a2a7825 */ /* 0x000fe200078e002a */
[----:B------:R-:W-:Y:S01]  /*35d0*/  ISETP.GT.AND P5, PT, R105, 0x10, PT ;  /* 0x000000106900780c */ /* 0x000fe20003fa4270 */
[----:B------:R-:W-:Y:S02]  /*35e0*/  BSSY B1, `(.L_x_40) ;  /* 0x00000ae000017945 */ /* 0x000fe40003800000 */
[----:B------:R-:W-:Y:S01]  /*35f0*/  FFMA R19, R204, R9, R15 ;  /* 0x00000009cc137223 */ /* 0x000fe2000000000f */
[----:B------:R-:W-:-:S04]  /*3600*/  IMAD.WIDE.U32 R44, R58, 0x7, R44 ;  /* 0x000000073a2c7825 */ /* 0x000fc800078e002c */
[----:B------:R2:W-:Y:S01]  /*3610*/  @P2 STG.E desc[UR16][R32.64+0x20], R19 ;  /* 0x0000201320002986 */ /* 0x0005e2000c101910 */
[----:B------:R-:W-:-:S05]  /*3620*/  IADD3 R37, P2, R62, R36, RZ ;  /* 0x000000243e257210 */ /* 0x000fca0007f5e0ff */
[----:B------:R-:W-:Y:S01]  /*3630*/  IMAD.X R50, R52, 0x1, R61, P2 ;  /* 0x0000000134327824 */ /* 0x000fe200010e063d */
[----:B------:R-:W-:-:S04]  /*3640*/  LEA R36, P2, R37, UR10, 0x2 ;  /* 0x0000000a25247c11 */ /* 0x000fc8000f8410ff */
[----:B------:R-:W-:Y:S02]  /*3650*/  LEA.HI.X R37, R37, UR11, R50, 0x2, P2 ;  /* 0x0000000b25257c11 */ /* 0x000fe400090f1432 */
[----:B------:R-:W-:-:S05]  /*3660*/  IADD3 R38, P2, R99, R38, RZ ;  /* 0x0000002663267210 */ /* 0x000fca0007f5e0ff */
[----:B------:R-:W-:Y:S01]  /*3670*/  IMAD.X R39, R97, 0x1, R31, P2 ;  /* 0x0000000161277824 */ /* 0x000fe200010e061f */
[----:B------:R-:W-:-:S05]  /*3680*/  IADD3 R15, P2, R40, R62, RZ ;  /* 0x0000003e280f7210 */ /* 0x000fca0007f5e0ff */
[----:B------:R-:W-:Y:S01]  /*3690*/  IMAD.X R50, R41, 0x1, R61, P2 ;  /* 0x0000000129327824 */ /* 0x000fe200010e063d */
[----:B------:R-:W-:-:S04]  /*36a0*/  LEA R40, P2, R15, UR10, 0x2 ;  /* 0x0000000a0f287c11 */ /* 0x000fc8000f8410ff */
[----:B------:R-:W-:Y:S02]  /*36b0*/  LEA.HI.X R41, R15, UR11, R50, 0x2, P2 ;  /* 0x0000000b0f297c11 */ /* 0x000fe400090f1432 */
[----:B------:R-:W-:-:S04]  /*36c0*/  IADD3 R52, P2, R42, R58, RZ ;  /* 0x0000003a2a347210 */ /* 0x000fc80007f5e0ff */
[----:B------:R-:W-:Y:S02]  /*36d0*/  IADD3.X R53, R59, R202, R43, P2, !PT ;  /* 0x000000ca3b357210 */ /* 0x000fe400017fe42b */
[-C--:B------:R-:W-:Y:S01]  /*36e0*/  IADD3 R50, P2, R44, R58.reuse, RZ ;  /* 0x0000003a2c327210 */ /* 0x080fe20007f5e0ff */
[----:B------:R-:W-:-:S03]  /*36f0*/  IMAD.WIDE.U32 R42, R87, R58, R52 ;  /* 0x0000003a572a7225 */ /* 0x000fc600078e0034 */
[----:B------:R-:W-:Y:S01]  /*3700*/  IADD3.X R51, R59, R202, R45, P2, !PT ;  /* 0x000000ca3b337210 */ /* 0x000fe200017fe42d */
[----:B------:R-:W-:Y:S01]  /*3710*/  IMAD.WIDE.U32 R52, R58, 0x7, R52 ;  /* 0x000000073a347825 */ /* 0x000fe200078e0034 */
[----:B------:R-:W-:-:S03]  /*3720*/  IADD3 R44, P2, R10, R42, RZ ;  /* 0x0000002a0a2c7210 */ /* 0x000fc60007f5e0ff */
[----:B------:R-:W-:Y:S01]  /*3730*/  IMAD.WIDE.U32 R54, R87, R58, R50 ;  /* 0x0000003a57367225 */ /* 0x000fe200078e0032 */
[----:B------:R-:W-:-:S03]  /*3740*/  IADD3.X R45, R11, R101, R43, P2, !PT ;  /* 0x000000650b2d7210 */ /* 0x000fc600017fe42b */
[----:B------:R-:W-:Y:S01]  /*3750*/  IMAD.WIDE.U32 R50, R58, 0x7, R50 ;  /* 0x000000073a327825 */ /* 0x000fe200078e0032 */
[----:B------:R-:W-:-:S03]  /*3760*/  IADD3 R54, P2, R10, R54, RZ ;  /* 0x000000360a367210 */ /* 0x000fc60007f5e0ff */
[----:B------:R-:W-:Y:S01]  /*3770*/  IMAD.WIDE.U32 R44, R6, UR6, R44 ;  /* 0x00000006062c7c25 */ /* 0x000fe2000f8e002c */
[----:B------:R-:W-:-:S03]  /*3780*/  IADD3.X R55, R11, R101, R55, P2, !PT ;  /* 0x000000650b377210 */ /* 0x000fc600017fe437 */
[----:B------:R-:W-:Y:S01]  /*3790*/  IMAD.IADD R15, R103, 0x1, R45 ;  /* 0x00000001670f7824 */ /* 0x000fe200078e022d */
[----:B------:R-:W-:Y:S01]  /*37a0*/  LEA R42, P2, R44, UR10, 0x2 ;  /* 0x0000000a2c2a7c11 */ /* 0x000fe2000f8410ff */
[----:B------:R-:W-:-:S03]  /*37b0*/  IMAD.WIDE.U32 R54, R6, UR6, R54 ;  /* 0x0000000606367c25 */ /* 0x000fc6000f8e0036 */
[----:B------:R-:W-:Y:S01]  /*37c0*/  LEA.HI.X R43, R44, UR11, R15, 0x2, P2 ;  /* 0x0000000b2c2b7c11 */ /* 0x000fe200090f140f */
[----:B------:R-:W-:Y:S01]  /*37d0*/  IMAD.IADD R15, R103, 0x1, R55 ;  /* 0x00000001670f7824 */ /* 0x000fe200078e0237 */
[----:B------:R-:W-:-:S04]  /*37e0*/  LEA R44, P2, R54, UR10, 0x2 ;  /* 0x0000000a362c7c11 */ /* 0x000fc8000f8410ff */
[----:B------:R-:W-:Y:S02]  /*37f0*/  LEA.HI.X R45, R54, UR11, R15, 0x2, P2 ;  /* 0x0000000b362d7c11 */ /* 0x000fe400090f140f */
[----:B------:R-:W-:-:S05]  /*3800*/  IADD3 R47, P2, R62, R46, RZ ;  /* 0x0000002e3e2f7210 */ /* 0x000fca0007f5e0ff */
[----:B------:R-:W-:Y:S01]  /*3810*/  IMAD.X R54, R57, 0x1, R61, P2 ;  /* 0x0000000139367824 */ /* 0x000fe200010e063d */
[----:B------:R-:W-:-:S04]  /*3820*/  LEA R46, P2, R47, UR10, 0x2 ;  /* 0x0000000a2f2e7c11 */ /* 0x000fc8000f8410ff */
[----:B------:R-:W-:Y:S02]  /*3830*/  LEA.HI.X R47, R47, UR11, R54, 0x2, P2 ;  /* 0x0000000b2f2f7c11 */ /* 0x000fe400090f1436 */
        /* <DEDUP_REMOVED lines=28> */
[----:B------:R-:W-:-:S04]  /*3a00*/  IADD3 R15, P2, R16, R62, RZ ;  /* 0x0000003e100f7210 */ /* 0x000fc80007f5e0ff */
[----:B------:R-:W-:Y:S02]  /*3a10*/  IADD3.X R16, R17, R61, RZ, P2, !PT ;  /* 0x0000003d11107210 */ /* 0x000fe400017fe4ff */
        /* <DEDUP_REMOVED lines=9> */
[----:B--2---:R-:W-:Y:S01]  /*3ab0*/  IMAD.WIDE.U32 R18, R87, R58, R68 ;  /* 0x0000003a57127225 */ /* 0x004fe200078e0044 */
        /* <DEDUP_REMOVED lines=22> */
[----:B------:R-:W-:-:S04]  /*3c20*/  IADD3 R74, P2, R68, R58, RZ ;  /* 0x0000003a444a7210 */ /* 0x000fc80007f5e0ff */
[----:B------:R-:W-:Y:S01]  /*3c30*/  IADD3.X R75, R59, R202, R69, P2, !PT ;  /* 0x000000ca3b4b7210 */ /* 0x000fe200017fe445 */
[----:B------:R-:W-:-:S04]  /*3c40*/  IMAD.WIDE.U32 R68, R87, R58, R76 ;  /* 0x0000003a57447225 */ /* 0x000fc800078e004c */
[----:B------:R-:W-:Y:S01]  /*3c50*/  IMAD.WIDE.U32 R66, R87, R58, R74 ;  /* 0x0000003a57427225 */ /* 0x000fe200078e004a */
[----:B------:R-:W-:-:S03]  /*3c60*/  IADD3 R68, P2, R10, R68, RZ ;  /* 0x000000440a447210 */ /* 0x000fc60007f5e0ff */
[----:B------:R-:W-:Y:S01]  /*3c70*/  IMAD.WIDE.U32 R76, R58, 0x7, R76 ;  /* 0x000000073a4c7825 */ /* 0x000fe200078e004c */
[----:B------:R-:W-:Y:S02]  /*3c80*/  IADD3.X R69, R11, R101, R69, P2, !PT ;  /* 0x000000650b457210 */ /* 0x000fe400017fe445 */
[----:B------:R-:W-:Y:S01]  /*3c90*/  IADD3 R78, P2, R10, R66, RZ ;  /* 0x000000420a4e7210 */ /* 0x000fe20007f5e0ff */
[----:B------:R-:W-:-:S03]  /*3ca0*/  IMAD.WIDE.U32 R68, R6, UR6, R68 ;  /* 0x0000000606447c25 */ /* 0x000fc6000f8e0044 */
[----:B------:R-:W-:Y:S01]  /*3cb0*/  IADD3.X R79, R11, R101, R67, P2, !PT ;  /* 0x000000650b4f7210 */ /* 0x000fe200017fe443 */
[----:B------:R-:W-:Y:S01]  /*3cc0*/  IMAD.IADD R63, R103, 0x1, R69 ;  /* 0x00000001673f7824 */ /* 0x000fe200078e0245 */
[----:B------:R-:W-:Y:S01]  /*3cd0*/  LEA R66, P2, R68, UR10, 0x2 ;  /* 0x0000000a44427c11 */ /* 0x000fe2000f8410ff */
[----:B------:R-:W-:-:S03]  /*3ce0*/  IMAD.WIDE.U32 R78, R6, UR6, R78 ;  /* 0x00000006064e7c25 */ /* 0x000fc6000f8e004e */
[----:B------:R-:W-:Y:S01]  /*3cf0*/  LEA.HI.X R67, R68, UR11, R63, 0x2, P2 ;  /* 0x0000000b44437c11 */ /* 0x000fe200090f143f */
[----:B------:R-:W-:Y:S01]  /*3d00*/  IMAD.IADD R63, R103, 0x1, R79 ;  /* 0x00000001673f7824 */ /* 0x000fe200078e024f */
[----:B------:R-:W-:-:S04]  /*3d10*/  LEA R68, P2, R78, UR10, 0x2 ;  /* 0x0000000a4e447c11 */ /* 0x000fc8000f8410ff */
[----:B------:R-:W-:Y:S01]  /*3d20*/  LEA.HI.X R69, R78, UR11, R63, 0x2, P2 ;  /* 0x0000000b4e457c11 */ /* 0x000fe200090f143f */
[----:B------:R-:W-:Y:S01]  /*3d30*/  IMAD.WIDE.U32 R78, R58, 0x7, R74 ;  /* 0x000000073a4e7825 */ /* 0x000fe200078e004a */
        /* <DEDUP_REMOVED lines=36> */
[----:B------:R-:W-:Y:S02]  /*3f80*/  IADD3.X R65, R59, R202, R77, P2, !PT ;  /* 0x000000ca3b417210 */ /* 0x000fe400017fe44d */
[----:B------:R-:W-:Y:S01]  /*3f90*/  LEA R62, P2, R85, UR10, 0x2 ;  /* 0x0000000a553e7c11 */ /* 0x000fe2000f8410ff */
[----:B------:R-:W-:-:S03]  /*3fa0*/  IMAD.WIDE.U32 R64, R87, R58, R64 ;  /* 0x0000003a57407225 */ /* 0x000fc600078e0040 */
[----:B------:R-:W-:Y:S02]  /*3fb0*/  LEA.HI.X R63, R85, UR11, R84, 0x2, P2 ;  /* 0x0000000b553f7c11 */ /* 0x000fe400090f1454 */
[----:B------:R-:W-:-:S04]  /*3fc0*/  IADD3 R58, P2, R10, R74, RZ ;  /* 0x0000004a0a3a7210 */ /* 0x000fc80007f5e0ff */
[----:B------:R-:W-:Y:S02]  /*3fd0*/  IADD3.X R59, R11, R101, R75, P2, !PT ;  /* 0x000000650b3b7210 */ /* 0x000fe400017fe44b */
[----:B------:R-:W-:Y:S01]  /*3fe0*/  IADD3 R64, P2, R10, R64, RZ ;  /* 0x000000400a407210 */ /* 0x000fe20007f5e0ff */
[----:B------:R-:W-:-:S03]  /*3ff0*/  IMAD.WIDE.U32 R58, R6, UR6, R58 ;  /* 0x00000006063a7c25 */ /* 0x000fc6000f8e003a */
[----:B------:R-:W-:Y:S01]  /*4000*/  IADD3.X R65, R11, R101, R65, P2, !PT ;  /* 0x000000650b417210 */ /* 0x000fe200017fe441 */
[C---:B------:R-:W-:Y:S01]  /*4010*/  IMAD.IADD R11, R103.reuse, 0x1, R59 ;  /* 0x00000001670b7824 */ /* 0x040fe200078e023b */
[----:B------:R-:W-:Y:S01]  /*4020*/  LEA R10, P2, R58, UR10, 0x2 ;  /* 0x0000000a3a0a7c11 */ /* 0x000fe2000f8410ff */
[----:B------:R-:W-:Y:S01]  /*4030*/  IMAD.WIDE.U32 R64, R6, UR6, R64 ;  /* 0x0000000606407c25 */ /* 0x000fe2000f8e0040 */
[----:B------:R-:W-:Y:S02]  /*4040*/  P2R R6, PR, RZ, 0x20 ;  /* 0x00000020ff067803 */ /* 0x000fe40000000000 */
[----:B------:R-:W-:Y:S01]  /*4050*/  LEA.HI.X R11, R58, UR11, R11, 0x2, P2 ;  /* 0x0000000b3a0b7c11 */ /* 0x000fe200090f140b */
[----:B------:R-:W-:Y:S01]  /*4060*/  IMAD.IADD R103, R103, 0x1, R65 ;  /* 0x0000000167677824 */ /* 0x000fe200078e0241 */
[----:B------:R-:W-:-:S04]  /*4070*/  LEA R58, P2, R64, UR10, 0x2 ;  /* 0x0000000a403a7c11 */ /* 0x000fc8000f8410ff */
[----:B------:R-:W-:Y:S02]  /*4080*/  LEA.HI.X R59, R64, UR11, R103, 0x2, P2 ;  /* 0x0000000b403b7c11 */ /* 0x000fe400090f1467 */
[----:B------:R-:W-:-:S13]  /*4090*/  ISETP.GT.AND P2, PT, R89, RZ, P5 ;  /* 0x000000ff5900720c */ /* 0x000fda0002f44270 */
[----:B------:R-:W-:Y:S05]  /*40a0*/  @!P2 BRA `(.L_x_41) ;  /* 0x000000000004a947 */ /* 0x000fea0003800000 */
[----:B------:R2:W5:Y:S02]  /*40b0*/  LDG.E.LTC128B R95, desc[UR16][R36.64] ;  /* 0x00000010245f7981 */ /* 0x000564000c1e1920 */
.L_x_41:
[----:B------:R-:W-:Y:S05]  /*40c0*/  BSYNC B1 ;  /* 0x0000000000017941 */ /* 0x000fea0003800000 */
.L_x_40:
[----:B--2--5:R-:W-:Y:S01]  /*40d0*/  FMUL R37, R95, R88 ;  /* 0x000000585f257220 */ /* 0x024fe20000400000 */
[----:B------:R-:W-:Y:S01]  /*40e0*/  ISETP.GT.AND P3, PT, R105, 0x11, PT ;  /* 0x000000116900780c */ /* 0x000fe20003f64270 */
[----:B------:R-:W-:Y:S02]  /*40f0*/  BSSY B1, `(.L_x_42) ;  /* 0x0000009000017945 */ /* 0x000fe40003800000 */
[----:B------:R-:W-:Y:S01]  /*4100*/  FFMA R65, R200, R9, R37 ;  /* 0x00000009c8417223 */ /* 0x000fe20000000025 */
[----:B------:R-:W-:-:S04]  /*4110*/  P2R R101, PR, RZ, 0x8 ;  /* 0x00000008ff657803 */ /* 0x000fc80000000000 */
[----:B------:R2:W-:Y:S01]  /*4120*/  @P2 STG.E desc[UR16][R38.64], R65 ;  /* 0x0000004126002986 */ /* 0x0005e2000c101910 */
[----:B------:R-:W-:-:S04]  /*4130*/  IADD3 R36, P2, R99, R32, RZ ;  /* 0x0000002063247210 */ /* 0x000fc80007f5e0ff */
[----:B------:R-:W-:Y:S02]  /*4140*/  IADD3.X R37, R97, R33, RZ, P2, !PT ;  /* 0x0000002161257210 */ /* 0x000fe400017fe4ff */
[----:B------:R-:W-:-:S13]  /*4150*/  ISETP.GT.AND P2, PT, R89, RZ, P3 ;  /* 0x000000ff5900720c */ /* 0x000fda0001f44270 */
[----:B--2---:R-:W-:Y:S05]  /*4160*/  @!P2 BRA `(.L_x_43) ;  /* 0x000000000004a947 */ /* 0x004fea0003800000 */
[----:B------:R2:W5:Y:S02]  /*4170*/  LDG.E.LTC128B R95, desc[UR16][R40.64] ;  /* 0x00000010285f7981 */ /* 0x000564000c1e1920 */
.L_x_43:
[----:B------:R-:W-:Y:S05]  /*4180*/  BSYNC B1 ;  /* 0x0000000000017941 */ /* 0x000fea0003800000 */
.L_x_42:
[----:B--2--5:R-:W-:Y:S01]  /*4190*/  FMUL R41, R95, R88 ;  /* 0x000000585f297220 */ /* 0x024fe20000400000 */
[----:B------:R-:W-:Y:S03]  /*41a0*/  BSSY B1, `(.L_x_44) ;  /* 0x0000006000017945 */ /* 0x000fe60003800000 */
[----:B------:R-:W-:-:S05]  /*41b0*/  FFMA R41, R198, R9, R41 ;  /* 0x00000009c6297223 */ /* 0x000fca0000000029 */
[----:B------:R2:W-:Y:S01]  /*41c0*/  @P2 STG.E desc[UR16][R36.64], R41 ;  /* 0x0000002924002986 */ /* 0x0005e2000c101910 */
[----:B------:R-:W-:-:S13]  /*41d0*/  ISETP.GT.AND P2, PT, R89, 0x8, P5 ;  /* 0x000000085900780c */ /* 0x000fda0002f44270 */
[----:B--2---:R-:W-:Y:S05]  /*41e0*/  @!P2 BRA `(.L_x_45) ;  /* 0x000000000004a947 */ /* 0x004fea0003800000 */
[----:B------:R2:W5:Y:S02]  /*41f0*/  LDG.E.LTC128B R95, desc[UR16][R42.64+0x20] ;  /* 0x000020102a5f7981 */ /* 0x000564000c1e1920 */
.L_x_45:
[----:B------:R-:W-:Y:S05]  /*4200*/  BSYNC B1 ;  /* 0x0000000000017941 */ /* 0x000fea0003800000 */
.L_x_44:
[----:B-----5:R-:W-:Y:S01]  /*4210*/  FMUL R41, R95, R88 ;  /* 0x000000585f297220 */ /* 0x020fe20000400000 */
[----:B------:R-:W-:Y:S03]  /*4220*/  BSSY B1, `(.L_x_46) ;  /* 0x0000006000017945 */ /* 0x000fe60003800000 */
[----:B------:R-:W-:-:S05]  /*4230*/  FFMA R41, R196, R9, R41 ;  /* 0x00000009c4297223 */ /* 0x000fca0000000029 */
[----:B------:R3:W-:Y:S01]  /*4240*/  @P2 STG.E desc[UR16][R38.64+0x20], R41 ;  /* 0x0000202926002986 */ /* 0x0007e2000c101910 */
[----:B------:R-:W-:-:S13]  /*4250*/  ISETP.GT.AND P2, PT, R89, 0x8, P3 ;  /* 0x000000085900780c */ /* 0x000fda0001f44270 */
[----:B---3--:R-:W-:Y:S05]  /*4260*/  @!P2 BRA `(.L_x_47) ;  /* 0x000000000004a947 */ /* 0x008fea0003800000 */
[----:B------:R3:W5:Y:S02]  /*4270*/  LDG.E.LTC128B R95, desc[UR16][R44.64+0x20] ;  /* 0x000020102c5f7981 */ /* 0x000764000c1e1920 */
.L_x_47:
[----:B------:R-:W-:Y:S05]  /*4280*/  BSYNC B1 ;  /* 0x0000000000017941 */ /* 0x000fea0003800000 */
.L_x_46:
[----:B-----5:R-:W-:Y:S01]  /*4290*/  FMUL R41, R95, R88 ;  /* 0x000000585f297220 */ /* 0x020fe20000400000 */
[----:B------:R-:W-:Y:S01]  /*42a0*/  ISETP.GT.AND P5, PT, R105, 0x18, PT ;  /* 0x000000186900780c */ /* 0x000fe20003fa4270 */
[----:B------:R-:W-:Y:S02]  /*42b0*/  BSSY B1, `(.L_x_48) ;  /* 0x0000009000017945 */ /* 0x000fe40003800000 */
[----:B------:R-:W-:Y:S01]  /*42c0*/  FFMA R65, R194, R9, R41 ;  /* 0x00000009c2417223 */ /* 0x000fe20000000029 */
[----:B------:R-:W-:-:S04]  /*42d0*/  P2R R103, PR, RZ, 0x20 ;  /* 0x00000020ff677803 */ /* 0x000fc80000000000 */
[----:B------:R4:W-:Y:S01]  /*42e0*/  @P2 STG.E desc[UR16][R36.64+0x20], R65 ;  /* 0x0000204124002986 */ /* 0x0009e2000c101910 */
[----:B------:R-:W-:-:S05]  /*42f0*/  IADD3 R40, P2, R38, R99, RZ ;  /* 0x0000006326287210 */ /* 0x000fca0007f5e0ff */
[----:B------:R-:W-:Y:S01]  /*4300*/  IMAD.X R41, R39, 0x1, R97, P2 ;  /* 0x0000000127297824 */ /* 0x000fe200010e0661 */
[----:B------:R-:W-:-:S13]  /*4310*/  ISETP.GT.AND P2, PT, R89, RZ, P5 ;  /* 0x000000ff5900720c */ /* 0x000fda0002f44270 */
[----:B----4-:R-:W-:Y:S05]  /*4320*/  @!P2 BRA `(.L_x_49) ;  /* 0x000000000004a947 */ /* 0x010fea0003800000 */
[----:B------:R4:W5:Y:S02]  /*4330*/  LDG.E.LTC128B R95, desc[UR16][R46.64] ;  /* 0x000000102e5f7981 */ /* 0x000964000c1e1920 */
.L_x_49:
[----:B------:R-:W-:Y:S05]  /*4340*/  BSYNC B1 ;  /* 0x0000000000017941 */ /* 0x000fea0003800000 */
.L_x_48:
[----:B----45:R-:W-:Y:S01]  /*4350*/  FMUL R47, R95, R88 ;  /* 0x000000585f2f7220 */ /* 0x030fe20000400000 */
        /* <DEDUP_REMOVED lines=10> */
.L_x_51:
[----:B------:R-:W-:Y:S05]  /*4400*/  BSYNC B1 ;  /* 0x0000000000017941 */ /* 0x000fea0003800000 */
.L_x_50:
[----:B----45:R-:W-:Y:S01]  /*4410*/  FMUL R49, R95, R88 ;  /* 0x000000585f317220 */ /* 0x030fe20000400000 */
[----:B------:R-:W-:Y:S03]  /*4420*/  BSSY B1, `(.L_x_52) ;  /* 0x0000008000017945 */ /* 0x000fe60003800000 */
[----:B------:R-:W-:-:S05]  /*4430*/  FFMA R65, R190, R9, R49 ;  /* 0x00000009be417223 */ /* 0x000fca0000000031 */
[----:B------:R4:W-:Y:S01]  /*4440*/  @P2 STG.E desc[UR16][R46.64], R65 ;  /* 0x000000412e002986 */ /* 0x0009e2000c101910 */
[----:B------:R-:W-:-:S05]  /*4450*/  IADD3 R48, P2, R38, R99, RZ ;  /* 0x0000006326307210 */ /* 0x000fca0007f5e0ff */
[----:B------:R-:W-:Y:S01]  /*4460*/  IMAD.X R49, R39, 0x1, R97, P2 ;  /* 0x0000000127317824 */ /* 0x000fe200010e0661 */
[----:B------:R-:W-:-:S13]  /*4470*/  ISETP.GT.AND P2, PT, R89, 0x8, P5 ;  /* 0x000000085900780c */ /* 0x000fda0002f44270 */
[----:B----4-:R-:W-:Y:S05]  /*4480*/  @!P2 BRA `(.L_x_53) ;  /* 0x000000000004a947 */ /* 0x010fea0003800000 */
[----:B------:R4:W5:Y:S02]  /*4490*/  LDG.E.LTC128B R95, desc[UR16][R50.64+0x20] ;  /* 0x00002010325f7981 */ /* 0x000964000c1e1920 */
.L_x_53:
[----:B------:R-:W-:Y:S05]  /*44a0*/  BSYNC B1 ;  /* 0x0000000000017941 */ /* 0x000fea0003800000 */
.L_x_52:
[----:B-----5:R-:W-:Y:S01]  /*44b0*/  FMUL R65, R95, R88 ;  /* 0x000000585f417220 */ /* 0x020fe20000400000 */
[----:B------:R-:W-:Y:S03]  /*44c0*/  BSSY B1, `(.L_x_54) ;  /* 0x0000008000017945 */ /* 0x000fe60003800000 */
[----:B------:R-:W-:-:S05]  /*44d0*/  FFMA R75, R188, R9, R65 ;  /* 0x00000009bc4b7223 */ /* 0x000fca0000000041 */
[----:B------:R0:W-:Y:S01]  /*44e0*/  @P2 STG.E desc[UR16][R48.64+0x20], R75 ;  /* 0x0000204b30002986 */ /* 0x0001e2000c101910 */
[----:B------:R-:W-:-:S05]  /*44f0*/  IADD3 R64, P2, R36, R99, RZ ;  /* 0x0000006324407210 */ /* 0x000fca0007f5e0ff */
[----:B------:R-:W-:Y:S01]  /*4500*/  IMAD.X R65, R37, 0x1, R97, P2 ;  /* 0x0000000125417824 */ /* 0x000fe200010e0661 */
[----:B------:R-:W-:-:S13]  /*4510*/  ISETP.GT.AND P2, PT, R89, 0x8, P3 ;  /* 0x000000085900780c */ /* 0x000fda0001f44270 */
[----:B0-----:R-:W-:Y:S05]  /*4520*/  @!P2 BRA `(.L_x_55) ;  /* 0x000000000004a947 */ /* 0x001fea0003800000 */
[----:B------:R0:W5:Y:S02]  /*4530*/  LDG.E.LTC128B R95, desc[UR16][R52.64+0x20] ;  /* 0x00002010345f7981 */ /* 0x000164000c1e1920 */
.L_x_55:
[----:B------:R-:W-:Y:S05]  /*4540*/  BSYNC B1 ;  /* 0x0000000000017941 */ /* 0x000fea0003800000 */
.L_x_54:
        /* <DEDUP_REMOVED lines=9> */
[----:B0-----:R-:W-:Y:S05]  /*45e0*/  @!P2 BRA `(.L_x_57) ;  /* 0x000000000004a947 */ /* 0x001fea0003800000 */
[----:B------:R0:W5:Y:S02]  /*45f0*/  LDG.E.LTC128B R95, desc[UR16][R54.64] ;  /* 0x00000010365f7981 */ /* 0x000164000c1e1920 */
.L_x_57:
[----:B------:R-:W-:Y:S05]  /*4600*/  BSYNC B1 ;  /* 0x0000000000017941 */ /* 0x000fea0003800000 */
.L_x_56:
[----:B0----5:R-:W-:Y:S01]  /*4610*/  FMUL R55, R95, R88 ;  /* 0x000000585f377220 */ /* 0x021fe20000400000 */
        /* <DEDUP_REMOVED lines=10> */
.L_x_59:
[----:B------:R-:W-:Y:S05]  /*46c0*/  BSYNC B1 ;  /* 0x0000000000017941 */ /* 0x000fea0003800000 */
.L_x_58:
[----:B0----5:R-:W-:Y:S01]  /*46d0*/  FMUL R57, R95, R88 ;  /* 0x000000585f397220 */ /* 0x021fe20000400000 */
        /* <DEDUP_REMOVED lines=8> */
.L_x_61:
[----:B------:R-:W-:Y:S05]  /*4760*/  BSYNC B1 ;  /* 0x0000000000017941 */ /* 0x000fea0003800000 */
.L_x_60:
        /* <DEDUP_REMOVED lines=9> */
.L_x_63:
[----:B------:R-:W-:Y:S05]  /*4800*/  BSYNC B1 ;  /* 0x0000000000017941 */ /* 0x000fea0003800000 */
.L_x_62:
        /* <DEDUP_REMOVED lines=11> */
.L_x_65:
[----:B------:R-:W-:Y:S05]  /*48c0*/  BSYNC B1 ;  /* 0x0000000000017941 */ /* 0x000fea0003800000 */
.L_x_64:
        /* <DEDUP_REMOVED lines=11> */
.L_x_67:
[----:B------:R-:W-:Y:S05]  /*4980*/  BSYNC B1 ;  /* 0x0000000000017941 */ /* 0x000fea0003800000 */
.L_x_66:
        /* <DEDUP_REMOVED lines=9> */
.L_x_69:
[----:B------:R-:W-:Y:S05]  /*4a20*/  BSYNC B1 ;  /* 0x0000000000017941 */ /* 0x000fea0003800000 */
.L_x_68:
        /* <DEDUP_REMOVED lines=9> */
.L_x_71:
[----:B------:R-:W-:Y:S05]  /*4ac0*/  BSYNC B1 ;  /* 0x0000000000017941 */ /* 0x000fea0003800000 */
.L_x_70:
        /* <DEDUP_REMOVED lines=11> */
.L_x_73:
[----:B------:R-:W-:Y:S05]  /*4b80*/  BSYNC B1 ;  /* 0x0000000000017941 */ /* 0x000fea0003800000 */
.L_x_72:
[----:B0----5:R-:W-:Y:S01]  /*4b90*/  FMUL R71, R95, R88 ;  /* 0x000000585f477220 */ /* 0x021fe20000400000 */
[----:B------:R-:W-:Y:S01]  /*4ba0*/  ISETP.GT.AND P6, PT, R105, 0x31, PT ;  /* 0x000000316900780c */ /* 0x000fe20003fc4270 */
[----:B------:R-:W-:Y:S02]  /*4bb0*/  BSSY B1, `(.L_x_74) ;  /* 0x0000009000017945 */ /* 0x000fe40003800000 */
[----:B------:R-:W-:-:S05]  /*4bc0*/  FFMA R87, R168, R9, R71 ;  /* 0x00000009a8577223 */ /* 0x000fca0000000047 */
[----:B------:R0:W-:Y:S01]  /*4bd0*/  @P2 STG.E desc[UR16][R170.64], R87 ;  /* 0x00000057aa002986 */ /* 0x0001e2000c101910 */
[----:B------:R-:W-:-:S04]  /*4be0*/  IADD3 R70, P2, R14, R99, RZ ;  /* 0x000000630e467210 */ /* 0x000fc80007f5e0ff */
[----:B------:R-:W-:Y:S02]  /*4bf0*/  IADD3.X R71, R15, R97, RZ, P2, !PT ;  /* 0x000000610f477210 */ /* 0x000fe400017fe4ff */
[----:B------:R-:W-:Y:S02]  /*4c00*/  ISETP.GT.AND P2, PT, R89, RZ, P6 ;  /* 0x000000ff5900720c */ /* 0x000fe40003744270 */
[----:B0-----:R-:W-:-:S11]  /*4c10*/  P2R R87, PR, RZ, 0x40 ;  /* 0x00000040ff577803 */ /* 0x001fd60000000000 */
[----:B------:R-:W-:Y:S05]  /*4c20*/  @!P2 BRA `(.L_x_75) ;  /* 0x000000000004a947 */ /* 0x000fea0003800000 */
[----:B------:R0:W5:Y:S02]  /*4c30*/  LDG.E.LTC128B R95, desc[UR16][R72.64] ;  /* 0x00000010485f7981 */ /* 0x000164000c1e1920 */
.L_x_75:
[----:B------:R-:W-:Y:S05]  /*4c40*/  BSYNC B1 ;  /* 0x0000000000017941 */ /* 0x000fea0003800000 */
.L_x_74:
        /* <DEDUP_REMOVED lines=9> */
.L_x_77:
[----:B------:R-:W-:Y:S05]  /*4ce0*/  BSYNC B1 ;  /* 0x0000000000017941 */ /* 0x000fea0003800000 */
.L_x_76:
        /* <DEDUP_REMOVED lines=9> */
.L_x_79:
[----:B------:R-:W-:Y:S05]  /*4d80*/  BSYNC B1 ;  /* 0x0000000000017941 */ /* 0x000fea0003800000 */
.L_x_78:
[----:B-----5:R-:W-:Y:S01]  /*4d90*/  FMUL R87, R95, R88 ;  /* 0x000000585f577220 */ /* 0x020fe20000400000 */
[----:B------:R-:W-:Y:S01]  /*4da0*/  ISETP.GT.AND P3, PT, R105, 0x38, PT ;  /* 0x000000386900780c */ /* 0x000fe20003f64270 */
[----:B------:R-:W-:Y:S02]  /*4db0*/  BSSY B1, `(.L_x_80) ;  /* 0x0000008000017945 */ /* 0x000fe40003800000 */
[----:B------:R-:W-:-:S05]  /*4dc0*/  FFMA R87, R162, R9, R87 ;  /* 0x00000009a2577223 */ /* 0x000fca0000000057 */
[----:B------:R0:W-:Y:S01]  /*4dd0*/  @P2 STG.E desc[UR16][R164.64+0x20], R87 ;  /* 0x00002057a4002986 */ /* 0x0001e2000c101910 */
[----:B------:R-:W-:-:S05]  /*4de0*/  IADD3 R162, P2, R170, R99, RZ ;  /* 0x00000063aaa27210 */ /* 0x000fca0007f5e0ff */
[----:B------:R-:W-:Y:S01]  /*4df0*/  IMAD.X R163, R171, 0x1, R97, P2 ;  /* 0x00000001aba37824 */ /* 0x000fe200010e0661 */
[----:B------:R-:W-:-:S13]  /*4e00*/  ISETP.GT.AND P2, PT, R89, RZ, P3 ;  /* 0x000000ff5900720c */ /* 0x000fda0001f44270 */
[----:B0-----:R-:W-:Y:S05]  /*4e10*/  @!P2 BRA `(.L_x_81) ;  /* 0x000000000004a947 */ /* 0x001fea0003800000 */
[----:B------:R0:W5:Y:S02]  /*4e20*/  LDG.E.LTC128B R95, desc[UR16][R60.64] ;  /* 0x000000103c5f7981 */ /* 0x000164000c1e1920 */
.L_x_81:
[----:B------:R-:W-:Y:S05]  /*4e30*/  BSYNC B1 ;  /* 0x0000000000017941 */ /* 0x000fea0003800000 */
.L_x_80:
[----:B0----5:R-:W-:Y:S01]  /*4e40*/  FMUL R61, R95, R88 ;  /* 0x000000585f3d7220 */ /* 0x021fe20000400000 */
[----:B------:R-:W-:Y:S03]  /*4e50*/  BSSY B1, `(.L_x_82) ;  /* 0x0000009000017945 */ /* 0x000fe60003800000 */
[----:B------:R-:W-:-:S05]  /*4e60*/  FFMA R87, R160, R9, R61 ;  /* 0x00000009a0577223 */ /* 0x000fca000000003d */
[----:B------:R0:W-:Y:S01]  /*4e70*/  @P2 STG.E desc[UR16][R162.64], R87 ;  /* 0x00000057a2002986 */ /* 0x0001e2000c101910 */
[----:B------:R-:W-:-:S05]  /*4e80*/  IADD3 R60, P2, R70, R99, RZ ;  /* 0x00000063463c7210 */ /* 0x000fca0007f5e0ff */
[----:B------:R-:W-:Y:S01]  /*4e90*/  IMAD.X R61, R71, 0x1, R97, P2 ;  /* 0x00000001473d7824 */ /* 0x000fe200010e0661 */
[----:B------:R-:W-:-:S04]  /*4ea0*/  ISETP.GT.AND P2, PT, R105, 0x39, PT ;  /* 0x000000396900780c */ /* 0x000fc80003f44270 */
[----:B------:R-:W-:-:S13]  /*4eb0*/  ISETP.GT.AND P5, PT, R89, RZ, P2 ;  /* 0x000000ff5900720c */ /* 0x000fda00017a4270 */
[----:B0-----:R-:W-:Y:S05]  /*4ec0*/  @!P5 BRA `(.L_x_83) ;  /* 0x000000000004d947 */ /* 0x001fea0003800000 */
[----:B------:R0:W5:Y:S02]  /*4ed0*/  LDG.E.LTC128B R95, desc[UR16][R62.64] ;  /* 0x000000103e5f7981 */ /* 0x000164000c1e1920 */
.L_x_83:
[----:B------:R-:W-:Y:S05]  /*4ee0*/  BSYNC B1 ;  /* 0x0000000000017941 */ /* 0x000fea0003800000 */
.L_x_82:
[----:B0----5:R-:W-:Y:S01]  /*4ef0*/  FMUL R63, R95, R88 ;  /* 0x000000585f3f7220 */ /* 0x021fe20000400000 */
[----:B------:R-:W-:Y:S03]  /*4f00*/  BSSY B1, `(.L_x_84) ;  /* 0x000000a000017945 */ /* 0x000fe60003800000 */
[----:B------:R-:W-:-:S05]  /*4f10*/  FFMA R87, R158, R9, R63 ;  /* 0x000000099e577223 */ /* 0x000fca000000003f */
[----:B------:R0:W-:Y:S01]  /*4f20*/  @P5 STG.E desc[UR16][R60.64], R87 ;  /* 0x000000573c005986 */ /* 0x0001e2000c101910 */
[----:B------:R-:W-:-:S05]  /*4f30*/  IADD3 R62, P5, R164, R99, RZ ;  /* 0x00000063a43e7210 */ /* 0x000fca0007fbe0ff */
[----:B------:R-:W-:Y:S01]  /*4f40*/  IMAD.X R63, R165, 0x1, R97, P5 ;  /* 0x00000001a53f7824 */ /* 0x000fe200028e0661 */
[----:B------:R-:W-:-:S05]  /*4f50*/  IADD3 R158, P5, R72, R99, RZ ;  /* 0x00000063489e7210 */ /* 0x000fca0007fbe0ff */
[----:B------:R-:W-:Y:S01]  /*4f60*/  IMAD.X R159, R73, 0x1, R97, P5 ;  /* 0x00000001499f7824 */ /* 0x000fe200028e0661 */
[----:B------:R-:W-:-:S13]  /*4f70*/  ISETP.GT.AND P5, PT, R89, 0x8, P3 ;  /* 0x000000085900780c */ /* 0x000fda0001fa4270 */
[----:B0-----:R-:W-:Y:S05]  /*4f80*/  @!P5 BRA `(.L_x_85) ;  /* 0x000000000004d947 */ /* 0x001fea0003800000 */
[----:B------:R0:W5:Y:S02]  /*4f90*/  LDG.E.LTC128B R95, desc[UR16][R10.64+0x20] ;  /* 0x000020100a5f7981 */ /* 0x000164000c1e1920 */
.L_x_85:
[----:B------:R-:W-:Y:S05]  /*4fa0*/  BSYNC B1 ;  /* 0x0000000000017941 */ /* 0x000fea0003800000 */
.L_x_84:
[----:B-----5:R-:W-:Y:S01]  /*4fb0*/  FMUL R87, R95, R88 ;  /* 0x000000585f577220 */ /* 0x020fe20000400000 */
[----:B------:R-:W-:Y:S03]  /*4fc0*/  BSSY B1, `(.L_x_86) ;  /* 0x0000006000017945 */ /* 0x000fe60003800000 */
[----:B------:R-:W-:-:S05]  /*4fd0*/  FFMA R87, R156, R9, R87 ;  /* 0x000000099c577223 */ /* 0x000fca0000000057 */
[----:B------:R0:W-:Y:S01]  /*4fe0*/  @P5 STG.E desc[UR16][R158.64+0x20], R87 ;  /* 0x000020579e005986 */ /* 0x0001e2000c101910 */
[----:B------:R-:W-:-:S13]  /*4ff0*/  ISETP.GT.AND P5, PT, R89, 0x8, P2 ;  /* 0x000000085900780c */ /* 0x000fda00017a4270 */
[----:B0-----:R-:W-:Y:S05]  /*5000*/  @!P5 BRA `(.L_x_87) ;  /* 0x000000000004d947 */ /* 0x001fea0003800000 */
[----:B------:R0:W5:Y:S02]  /*5010*/  LDG.E.LTC128B R95, desc[UR16][R58.64+0x20] ;  /* 0x000020103a5f7981 */ /* 0x000164000c1e1920 */
.L_x_87:
[----:B------:R-:W-:Y:S05]  /*5020*/  BSYNC B1 ;  /* 0x0000000000017941 */ /* 0x000fea0003800000 */
.L_x_86:
[----:B-----5:R-:W-:Y:S01]  /*5030*/  FMUL R87, R95, R88 ;  /* 0x000000585f577220 */ /* 0x020fe20000400000 */
[----:B------:R-:W-:Y:S03]  /*5040*/  BSSY B1, `(.L_x_88) ;  /* 0x0000006000017945 */ /* 0x000fe60003800000 */
[----:B------:R-:W-:-:S05]  /*5050*/  FFMA R87, R154, R9, R87 ;  /* 0x000000099a577223 */ /* 0x000fca0000000057 */
[----:B------:R0:W-:Y:S01]  /*5060*/  @P5 STG.E desc[UR16][R62.64+0x20], R87 ;  /* 0x000020573e005986 */ /* 0x0001e2000c101910 */
[----:B------:R-:W-:-:S13]  /*5070*/  ISETP.GT.AND P5, PT, R89, 0x80, P1 ;  /* 0x000000805900780c */ /* 0x000fda0000fa4270 */
[----:B0-----:R-:W-:Y:S05]  /*5080*/  @!P5 BRA `(.L_x_89) ;  /* 0x000000000004d947 */ /* 0x001fea0003800000 */
[----:B------:R0:W5:Y:S02]  /*5090*/  LDG.E.LTC128B R95, desc[UR16][R24.64+0x200] ;  /* 0x00020010185f7981 */ /* 0x000164000c1e1920 */
.L_x_89:
[----:B------:R-:W-:Y:S05]  /*50a0*/  BSYNC B1 ;  /* 0x0000000000017941 */ /* 0x000fea0003800000 */
.L_x_88:
[----:B-----5:R-:W-:Y:S01]  /*50b0*/  FMUL R87, R95, R88 ;  /* 0x000000585f577220 */ /* 0x020fe20000400000 */
[----:B------:R-:W-:Y:S03]  /*50c0*/  BSSY B1, `(.L_x_90) ;  /* 0x0000007000017945 */ /* 0x000fe60003800000 */
[----:B------:R-:W-:-:S05]  /*50d0*/  FFMA R87, R152, R9, R87 ;  /* 0x0000000998577223 */ /* 0x000fca0000000057 */
[----:B------:R0:W-:Y:S01]  /*50e0*/  @P5 STG.E desc[UR16][R20.64+0x200], R87 ;  /* 0x0002005714005986 */ /* 0x0001e2000c101910 */
[----:B------:R-:W-:-:S04]  /*50f0*/  LOP3.LUT P5, RZ, R91, 0x2, RZ, 0xc0, !PT ;  /* 0x000000025bff7812 */ /* 0x000fc800078ac0ff */
[----:B------:R-:W-:-:S13]  /*5100*/  ISETP.GT.AND P5, PT, R89, 0x80, P5 ;  /* 0x000000805900780c */ /* 0x000fda0002fa4270 */
[----:B0-----:R-:W-:Y:S05]  /*5110*/  @!P5 BRA `(.L_x_91) ;  /* 0x000000000004d947 */ /* 0x001fea0003800000 */
[----:B------:R0:W5:Y:S02]  /*5120*/  LDG.E.LTC128B R95, desc[UR16][R26.64+0x200] ;  /* 0x000200101a5f7981 */ /* 0x000164000c1e1920 */
.L_x_91:
[----:B------:R-:W-:Y:S05]  /*5130*/  BSYNC B1 ;  /* 0x0000000000017941 */ /* 0x000fea0003800000 */
.L_x_90:
[----:B-----5:R-:W-:Y:S01]  /*5140*/  FMUL R87, R95, R88 ;  /* 0x000000585f577220 */ /* 0x020fe20000400000 */
[----:B------:R-:W-:Y:S01]  /*5150*/  ISETP.GT.AND P1, PT, R89, 0x88, P1 ;  /* 0x000000885900780c */ /* 0x000fe20000f24270 */
[----:B------:R-:W-:Y:S02]  /*5160*/  BSSY B1, `(.L_x_92) ;  /* 0x0000005000017945 */ /* 0x000fe40003800000 */
[----:B------:R-:W-:-:S05]  /*5170*/  FFMA R87, R150, R9, R87 ;  /* 0x0000000996577223 */ /* 0x000fca0000000057 */
[----:B------:R0:W-:Y:S05]  /*5180*/  @P5 STG.E desc[UR16][R22.64+0x200], R87 ;  /* 0x0002005716005986 */ /* 0x0001ea000c101910 */
[----:B------:R-:W-:Y:S05]  /*5190*/  @!P1 BRA `(.L_x_93) ;  /* 0x0000000000049947 */ /* 0x000fea0003800000 */
[----:B------:R0:W5:Y:S02]  /*51a0*/  LDG.E.LTC128B R95, desc[UR16][R24.64+0x220] ;  /* 0x00022010185f7981 */ /* 0x000164000c1e1920 */
.L_x_93:
[----:B------:R-:W-:Y:S05]  /*51b0*/  BSYNC B1 ;  /* 0x0000000000017941 */ /* 0x000fea0003800000 */
.L_x_92:
[----:B0----5:R-:W-:Y:S01]  /*51c0*/  FMUL R25, R95, R88 ;  /* 0x000000585f197220 */ /* 0x021fe20000400000 */
[----:B------:R-:W-:Y:S01]  /*51d0*/  LOP3.LUT P5, RZ, R91, 0x2, RZ, 0xc0, !PT ;  /* 0x000000025bff7812 */ /* 0x000fe200078ac0ff */
[----:B------:R-:W-:Y:S02]  /*51e0*/  BSSY B1, `(.L_x_94) ;  /* 0x0000006000017945 */ /* 0x000fe40003800000 */
[----:B------:R-:W-:-:S05]  /*51f0*/  FFMA R25, R148, R9, R25 ;  /* 0x0000000994197223 */ /* 0x000fca0000000019 */
[----:B------:R0:W-:Y:S01]  /*5200*/  @P1 STG.E desc[UR16][R20.64+0x220], R25 ;  /* 0x0002201914001986 */ /* 0x0001e2000c101910 */
[----:B------:R-:W-:-:S13]  /*5210*/  ISETP.GT.AND P1, PT, R89, 0x88, P5 ;  /* 0x000000885900780c */ /* 0x000fda0002f24270 */
[----:B0-----:R-:W-:Y:S05]  /*5220*/  @!P1 BRA `(.L_x_95) ;  /* 0x0000000000049947 */ /* 0x001fea0003800000 */
[----:B------:R0:W5:Y:S02]  /*5230*/  LDG.E.LTC128B R95, desc[UR16][R26.64+0x220] ;  /* 0x000220101a5f7981 */ /* 0x000164000c1e1920 */
.L_x_95:
[----:B------:R-:W-:Y:S05]  /*5240*/  BSYNC B1 ;  /* 0x0000000000017941 */ /* 0x000fea0003800000 */
.L_x_94:
[----:B-----5:R-:W-:Y:S01]  /*5250*/  FMUL R21, R95, R88 ;  /* 0x000000585f157220 */ /* 0x020fe20000400000 */
[----:B------:R-:W-:Y:S01]  /*5260*/  LOP3.LUT P5, RZ, R91, 0x4, RZ, 0xc0, !PT ;  /* 0x000000045bff7812 */ /* 0x000fe200078ac0ff */
[----:B------:R-:W-:Y:S02]  /*5270*/  BSSY B1, `(.L_x_96) ;  /* 0x0000006000017945 */ /* 0x000fe40003800000 */
[----:B------:R-:W-:-:S05]  /*5280*/  FFMA R21, R146, R9, R21 ;  /* 0x0000000992157223 */ /* 0x000fca0000000015 */
[----:B------:R0:W-:Y:S01]  /*5290*/  @P1 STG.E desc[UR16][R22.64+0x220], R21 ;  /* 0x0002201516001986 */ /* 0x0001e2000c101910 */
[----:B------:R-:W-:-:S13]  /*52a0*/  ISETP.GT.AND P1, PT, R89, 0x80, P5 ;  /* 0x000000805900780c */ /* 0x000fda0002f24270 */
[----:B0-----:R-:W-:Y:S05]  /*52b0*/  @!P1 BRA `(.L_x_97) ;  /* 0x0000000000049947 */ /* 0x001fea0003800000 */
[----:B------:R0:W5:Y:S02]  /*52c0*/  LDG.E.LTC128B R95, desc[UR16][R28.64+0x200] ;  /* 0x000200101c5f7981 */ /* 0x000164000c1e1920 */
.L_x_97:
[----:B------:R-:W-:Y:S05]  /*52d0*/  BSYNC B1 ;  /* 0x0000000000017941 */ /* 0x000fea0003800000 */
.L_x_96:
[----:B-----5:R-:W-:Y:S01]  /*52e0*/  FMUL R21, R95, R88 ;  /* 0x000000585f157220 */ /* 0x020fe20000400000 */
[----:B------:R-:W-:Y:S03]  /*52f0*/  BSSY B1, `(.L_x_98) ;  /* 0x0000006000017945 */ /* 0x000fe60003800000 */
[----:B------:R-:W-:-:S05]  /*5300*/  FFMA R21, R144, R9, R21 ;  /* 0x0000000990157223 */ /* 0x000fca0000000015 */
[----:B------:R0:W-:Y:S01]  /*5310*/  @P1 STG.E desc[UR16][R30.64+0x200], R21 ;  /* 0x000200151e001986 */ /* 0x0001e2000c101910 */
[----:B------:R-:W-:-:S13]  /*5320*/  ISETP.GT.AND P1, PT, R89, 0x80, P4 ;  /* 0x000000805900780c */ /* 0x000fda0002724270 */
[----:B0-----:R-:W-:Y:S05]  /*5330*/  @!P1 BRA `(.L_x_99) ;  /* 0x0000000000049947 */ /* 0x001fea0003800000 */
[----:B------:R0:W5:Y:S02]  /*5340*/  LDG.E.LTC128B R95, desc[UR16][R34.64+0x200] ;  /* 0x00020010225f7981 */ /* 0x000164000c1e1920 */
.L_x_99:
[----:B------:R-:W-:Y:S05]  /*5350*/  BSYNC B1 ;  /* 0x0000000000017941 */ /* 0x000fea0003800000 */
.L_x_98:
[----:B-----5:R-:W-:Y:S01]  /*5360*/  FMUL R21, R95, R88 ;  /* 0x000000585f157220 */ /* 0x020fe20000400000 */
[----:B------:R-:W-:Y:S03]  /*5370*/  BSSY B1, `(.L_x_100) ;  /* 0x0000006000017945 */ /* 0x000fe60003800000 */
[----:B------:R-:W-:-:S05]  /*5380*/  FFMA R21, R142, R9, R21 ;  /* 0x000000098e157223 */ /* 0x000fca0000000015 */
[----:B------:R0:W-:Y:S01]  /*5390*/  @P1 STG.E desc[UR16][R32.64+0x200], R21 ;  /* 0x0002001520001986 */ /* 0x0001e2000c101910 */
[----:B------:R-:W-:-:S13]  /*53a0*/  ISETP.GT.AND P1, PT, R89, 0x88, P5 ;  /* 0x000000885900780c */ /* 0x000fda0002f24270 */
[----:B0-----:R-:W-:Y:S05]  /*53b0*/  @!P1 BRA `(.L_x_101) ;  /* 0x0000000000049947 */ /* 0x001fea0003800000 */
[----:B------:R0:W5:Y:S02]  /*53c0*/  LDG.E.LTC128B R95, desc[UR16][R28.64+0x220] ;  /* 0x000220101c5f7981 */ /* 0x000164000c1e1920 */
.L_x_101:
[----:B------:R-:W-:Y:S05]  /*53d0*/  BSYNC B1 ;  /* 0x0000000000017941 */ /* 0x000fea0003800000 */
.L_x_100:
[----:B-----5:R-:W-:Y:S01]  /*53e0*/  FMUL R21, R95, R88 ;  /* 0x000000585f157220 */ /* 0x020fe20000400000 */
[----:B------:R-:W-:Y:S01]  /*53f0*/  ISETP.GT.AND P4, PT, R89, 0x88, P4 ;  /* 0x000000885900780c */ /* 0x000fe20002784270 */
[----:B------:R-:W-:Y:S02]  /*5400*/  BSSY B1, `(.L_x_102) ;  /* 0x0000005000017945 */ /* 0x000fe40003800000 */
[----:B------:R-:W-:-:S05]  /*5410*/  FFMA R21, R140, R9, R21 ;  /* 0x000000098c157223 */ /* 0x000fca0000000015 */
[----:B------:R0:W-:Y:S05]  /*5420*/  @P1 STG.E desc[UR16][R30.64+0x220], R21 ;  /* 0x000220151e001986 */ /* 0x0001ea000c101910 */
[----:B------:R-:W-:Y:S05]  /*5430*/  @!P4 BRA `(.L_x_103) ;  /* 0x000000000004c947 */ /* 0x000fea0003800000 */
[----:B------:R0:W5:Y:S02]  /*5440*/  LDG.E.LTC128B R95, desc[UR16][R34.64+0x220] ;  /* 0x00022010225f7981 */ /* 0x000164000c1e1920 */
.L_x_103:
[----:B------:R-:W-:Y:S05]  /*5450*/  BSYNC B1 ;  /* 0x0000000000017941 */ /* 0x000fea0003800000 */
.L_x_102:
[----:B0----5:R-:W-:Y:S01]  /*5460*/  FMUL R21, R95, R88 ;  /* 0x000000585f157220 */ /* 0x021fe20000400000 */
[----:B------:R-:W-:Y:S01]  /*5470*/  ISETP.NE.AND P5, PT, R6, RZ, PT ;  /* 0x000000ff0600720c */ /* 0x000fe20003fa5270 */
[----:B------:R-:W-:Y:S02]  /*5480*/  BSSY B1, `(.L_x_104) ;  /* 0x0000006000017945 */ /* 0x000fe40003800000 */
[----:B------:R-:W-:Y:S01]  /*5490*/  FFMA R21, R138, R9, R21 ;  /* 0x000000098a157223 */ /* 0x000fe20000000015 */
[----:B------:R-:W-:-:S04]  /*54a0*/  ISETP.GT.AND P1, PT, R89, 0x80, P5 ;  /* 0x000000805900780c */ /* 0x000fc80002f24270 */
[----:B------:R0:W-:Y:S09]  /*54b0*/  @P4 STG.E desc[UR16][R32.64+0x220], R21 ;  /* 0x0002201520004986 */ /* 0x0001f2000c101910 */
[----:B------:R-:W-:Y:S05]  /*54c0*/  @!P1 BRA `(.L_x_105) ;  /* 0x0000000000049947 */ /* 0x000fea0003800000 */
[----:B------:R0:W5:Y:S02]  /*54d0*/  LDG.E.LTC128B R95, desc[UR16][R42.64+0x200] ;  /* 0x000200102a5f7981 */ /* 0x000164000c1e1920 */
.L_x_105:
[----:B------:R-:W-:Y:S05]  /*54e0*/  BSYNC B1 ;  /* 0x0000000000017941 */ /* 0x000fea0003800000 */
.L_x_104:
[----:B0----5:R-:W-:Y:S01]  /*54f0*/  FMUL R21, R95, R88 ;  /* 0x000000585f157220 */ /* 0x021fe20000400000 */
[----:B------:R-:W-:Y:S01]  /*5500*/  @P1 IMAD.MOV.U32 R20, RZ, RZ, R38 ;  /* 0x000000ffff141224 */ /* 0x000fe200078e0026 */
[----:B------:R-:W-:Y:S01]  /*5510*/  ISETP.NE.AND P4, PT, R101, RZ, PT ;  /* 0x000000ff6500720c */ /* 0x000fe20003f85270 */
[----:B------:R-:W-:Y:S01]  /*5520*/  BSSY B1, `(.L_x_106) ;  /* 0x0000007000017945 */ /* 0x000fe20003800000 */
[----:B------:R-:W-:Y:S01]  /*5530*/  FFMA R23, R136, R9, R21 ;  /* 0x0000000988177223 */ /* 0x000fe20000000015 */
[----:B------:R-:W-:-:S05]  /*5540*/  @P1 IMAD.MOV.U32 R21, RZ, RZ, R39 ;  /* 0x000000ffff151224 */ /* 0x000fca00078e0027 */
[----:B------:R0:W-:Y:S01]  /*5550*/  @P1 STG.E desc[UR16][R20.64+0x200], R23 ;  /* 0x0002001714001986 */ /* 0x0001e2000c101910 */
[----:B------:R-:W-:-:S13]  /*5560*/  ISETP.GT.AND P1, PT, R89, 0x80, P4 ;  /* 0x000000805900780c */ /* 0x000fda0002724270 */
[----:B0-----:R-:W-:Y:S05]  /*5570*/  @!P1 BRA `(.L_x_107) ;  /* 0x0000000000049947 */ /* 0x001fea0003800000 */
[----:B------:R0:W5:Y:S02]  /*5580*/  LDG.E.LTC128B R95, desc[UR16][R44.64+0x200] ;  /* 0x000200102c5f7981 */ /* 0x000164000c1e1920 */
.L_x_107:
[----:B------:R-:W-:Y:S05]  /*5590*/  BSYNC B1 ;  /* 0x0000000000017941 */ /* 0x000fea0003800000 */
.L_x_106:
[----:B-----5:R-:W-:Y:S01]  /*55a0*/  FMUL R21, R95, R88 ;  /* 0x000000585f157220 */ /* 0x020fe20000400000 */
[----:B------:R-:W-:Y:S01]  /*55b0*/  @P1 IMAD.MOV.U32 R20, RZ, RZ, R36 ;  /* 0x000000ffff141224 */ /* 0x000fe200078e0024 */
[----:B------:R-:W-:Y:S02]  /*55c0*/  BSSY B1, `(.L_x_108) ;  /* 0x0000007000017945 */ /* 0x000fe40003800000 */
[----:B------:R-:W-:Y:S01]  /*55d0*/  FFMA R23, R134, R9, R21 ;  /* 0x0000000986177223 */ /* 0x000fe20000000015 */
[----:B------:R-:W-:-:S05]  /*55e0*/  @P1 IMAD.MOV.U32 R21, RZ, RZ, R37 ;  /* 0x000000ffff151224 */ /* 0x000fca00078e0025 */
[----:B------:R0:W-:Y:S01]  /*55f0*/  @P1 STG.E desc[UR16][R20.64+0x200], R23 ;  /* 0x0002001714001986 */ /* 0x0001e2000c101910 */
[----:B------:R-:W-:-:S13]  /*5600*/  ISETP.GT.AND P1, PT, R89, 0x88, P5 ;  /* 0x000000885900780c */ /* 0x000fda0002f24270 */
[----:B0-----:R-:W-:Y:S05]  /*5610*/  @!P1 BRA `(.L_x_109) ;  /* 0x0000000000049947 */ /* 0x001fea0003800000 */
[----:B------:R0:W5:Y:S02]  /*5620*/  LDG.E.LTC128B R95, desc[UR16][R42.64+0x220] ;  /* 0x000220102a5f7981 */ /* 0x000164000c1e1920 */
.L_x_109:
[----:B------:R-:W-:Y:S05]  /*5630*/  BSYNC B1 ;  /* 0x0000000000017941 */ /* 0x000fea0003800000 */
.L_x_108:
[----:B-----5:R-:W-:Y:S01]  /*5640*/  FMUL R21, R95, R88 ;  /* 0x000000585f157220 */ /* 0x020fe20000400000 */
[----:B------:R-:W-:Y:S03]  /*5650*/  BSSY B1, `(.L_x_110) ;  /* 0x0000006000017945 */ /* 0x000fe60003800000 */
[----:B------:R-:W-:-:S05]  /*5660*/  FFMA R21, R132, R9, R21 ;  /* 0x0000000984157223 */ /* 0x000fca0000000015 */
[----:B------:R0:W-:Y:S01]  /*5670*/  @P1 STG.E desc[UR16][R38.64+0x220], R21 ;  /* 0x0002201526001986 */ /* 0x0001e2000c101910 */
[----:B------:R-:W-:-:S13]  /*5680*/  ISETP.GT.AND P1, PT, R89, 0x88, P4 ;  /* 0x000000885900780c */ /* 0x000fda0002724270 */
[----:B0-----:R-:W-:Y:S05]  /*5690*/  @!P1 BRA `(.L_x_111) ;  /* 0x0000000000049947 */ /* 0x001fea0003800000 */
[----:B------:R0:W5:Y:S02]  /*56a0*/  LDG.E.LTC128B R95, desc[UR16][R44.64+0x220] ;  /* 0x000220102c5f7981 */ /* 0x000164000c1e1920 */
.L_x_111:
[----:B------:R-:W-:Y:S05]  /*56b0*/  BSYNC B1 ;  /* 0x0000000000017941 */ /* 0x000fea0003800000 */
.L_x_110:
[----:B-----5:R-:W-:Y:S01]  /*56c0*/  FMUL R21, R95, R88 ;  /* 0x000000585f157220 */ /* 0x020fe20000400000 */
[----:B------:R-:W-:Y:S01]  /*56d0*/  ISETP.NE.AND P5, PT, R103, RZ, PT ;  /* 0x000000ff6700720c */ /* 0x000fe20003fa5270 */
[----:B------:R-:W-:Y:S02]  /*56e0*/  BSSY B1, `(.L_x_112) ;  /* 0x0000006000017945 */ /* 0x000fe40003800000 */
[----:B------:R-:W-:-:S05]  /*56f0*/  FFMA R21, R130, R9, R21 ;  /* 0x0000000982157223 */ /* 0x000fca0000000015 */
[----:B------:R0:W-:Y:S01]  /*5700*/  @P1 STG.E desc[UR16][R36.64+0x220], R21 ;  /* 0x0002201524001986 */ /* 0x0001e2000c101910 */
[----:B------:R-:W-:-:S13]  /*5710*/  ISETP.GT.AND P1, PT, R89, 0x80, P5 ;  /* 0x000000805900780c */ /* 0x000fda0002f24270 */
[----:B0-----:R-:W-:Y:S05]  /*5720*/  @!P1 BRA `(.L_x_113) ;  /* 0x0000000000049947 */ /* 0x001fea0003800000 */
[----:B------:R0:W5:Y:S02]  /*5730*/  LDG.E.LTC128B R95, desc[UR16][R50.64+0x200] ;  /* 0x00020010325f7981 */ /* 0x000164000c1e1920 */
.L_x_113:
[----:B------:R-:W-:Y:S05]  /*5740*/  BSYNC B1 ;  /* 0x0000000000017941 */ /* 0x000fea0003800000 */
.L_x_112:
        /* <DEDUP_REMOVED lines=8> */
.L_x_115:
[----:B------:R-:W-:Y:S05]  /*57d0*/  BSYNC B1 ;  /* 0x0000000000017941 */ /* 0x000fea0003800000 */
.L_x_114:
[----:B-----5:R-:W-:Y:S01]  /*57e0*/  FMUL R21, R95, R88 ;  /* 0x000000585f157220 */ /* 0x020fe20000400000 */
[----:B------:R-:W-:Y:S03]  /*57f0*/  BSSY B1, `(.L_x_116) ;  /* 0x0000006000017945 */ /* 0x000fe60003800000 */
[----:B------:R-:W-:-:S05]  /*5800*/  FFMA R21, R126, R9, R21 ;  /* 0x000000097e157223 */ /* 0x000fca0000000015 */
[----:B------:R0:W-:Y:S01]  /*5810*/  @P1 STG.E desc[UR16][R46.64+0x200], R21 ;  /* 0x000200152e001986 */ /* 0x0001e2000c101910 */
[----:B------:R-:W-:-:S13]  /*5820*/  ISETP.GT.AND P1, PT, R89, 0x88, P5 ;  /* 0x000000885900780c */ /* 0x000fda0002f24270 */
[----:B0-----:R-:W-:Y:S05]  /*5830*/  @!P1 BRA `(.L_x_117) ;  /* 0x0000000000049947 */ /* 0x001fea0003800000 */
[----:B------:R0:W5:Y:S02]  /*5840*/  LDG.E.LTC128B R95, desc[UR16][R50.64+0x220] ;  /* 0x00022010325f7981 */ /* 0x000164000c1e1920 */
.L_x_117:
[----:B------:R-:W-:Y:S05]  /*5850*/  BSYNC B1 ;  /* 0x0000000000017941 */ /* 0x000fea0003800000 */
.L_x_116:
[----:B-----5:R-:W-:Y:S01]  /*5860*/  FMUL R21, R95, R88 ;  /* 0x000000585f157220 */ /* 0x020fe20000400000 */
[----:B------:R-:W-:Y:S03]  /*5870*/  BSSY B1, `(.L_x_118) ;  /* 0x0000006000017945 */ /* 0x000fe60003800000 */
[----:B------:R-:W-:-:S05]  /*5880*/  FFMA R21, R124, R9, R21 ;  /* 0x000000097c157223 */ /* 0x000fca0000000015 */
[----:B------:R0:W-:Y:S01]  /*5890*/  @P1 STG.E desc[UR16][R48.64+0x220], R21 ;  /* 0x0002201530001986 */ /* 0x0001e2000c101910 */
[----:B------:R-:W-:-:S13]  /*58a0*/  ISETP.GT.AND P1, PT, R89, 0x88, P4 ;  /* 0x000000885900780c */ /* 0x000fda0002724270 */
[----:B0-----:R-:W-:Y:S05]  /*58b0*/  @!P1 BRA `(.L_x_119) ;  /* 0x0000000000049947 */ /* 0x001fea0003800000 */
[----:B------:R0:W5:Y:S02]  /*58c0*/  LDG.E.LTC128B R95, desc[UR16][R52.64+0x220] ;  /* 0x00022010345f7981 */ /* 0x000164000c1e1920 */
.L_x_119:
[----:B------:R-:W-:Y:S05]  /*58d0*/  BSYNC B1 ;  /* 0x0000000000017941 */ /* 0x000fea0003800000 */
.L_x_118:
        /* <DEDUP_REMOVED lines=8> */
.L_x_121:
[----:B------:R-:W-:Y:S05]  /*5960*/  BSYNC B1 ;  /* 0x0000000000017941 */ /* 0x000fea0003800000 */
.L_x_120:
        /* <DEDUP_REMOVED lines=8> */
.L_x_123:
[----:B------:R-:W-:Y:S05]  /*59f0*/  BSYNC B1 ;  /* 0x0000000000017941 */ /* 0x000fea0003800000 */
.L_x_122:
[----:B-----5:R-:W-:Y:S01]  /*5a00*/  FMUL R21, R95, R88 ;  /* 0x000000585f157220 */ /* 0x020fe20000400000 */
[----:B------:R-:W-:Y:S03]  /*5a10*/  BSSY B1, `(.L_x_124) ;  /* 0x0000006000017945 */ /* 0x000fe60003800000 */
[----:B------:R-:W-:-:S05]  /*5a20*/  FFMA R21, R118, R9, R21 ;  /* 0x0000000976157223 */ /* 0x000fca0000000015 */
[----:B------:R0:W-:Y:S01]  /*5a30*/  @P1 STG.E desc[UR16][R54.64+0x200], R21 ;  /* 0x0002001536001986 */ /* 0x0001e2000c101910 */
[----:B------:R-:W-:-:S13]  /*5a40*/  ISETP.GT.AND P1, PT, R89, 0x88, P5 ;  /* 0x000000885900780c */ /* 0x000fda0002f24270 */
[----:B0-----:R-:W-:Y:S05]  /*5a50*/  @!P1 BRA `(.L_x_125) ;  /* 0x0000000000049947 */ /* 0x001fea0003800000 */
[----:B------:R0:W5:Y:S02]  /*5a60*/  LDG.E.LTC128B R95, desc[UR16][R18.64+0x220] ;  /* 0x00022010125f7981 */ /* 0x000164000c1e1920 */
.L_x_125:
[----:B------:R-:W-:Y:S05]  /*5a70*/  BSYNC B1 ;  /* 0x0000000000017941 */ /* 0x000fea0003800000 */
.L_x_124:
[----:B0----5:R-:W-:Y:S01]  /*5a80*/  FMUL R19, R95, R88 ;  /* 0x000000585f137220 */ /* 0x021fe20000400000 */
[----:B------:R-:W-:Y:S03]  /*5a90*/  BSSY B1, `(.L_x_126) ;  /* 0x0000006000017945 */ /* 0x000fe60003800000 */
[----:B------:R-:W-:-:S05]  /*5aa0*/  FFMA R19, R116, R9, R19 ;  /* 0x0000000974137223 */ /* 0x000fca0000000013 */
[----:B------:R0:W-:Y:S01]  /*5ab0*/  @P1 STG.E desc[UR16][R56.64+0x220], R19 ;  /* 0x0002201338001986 */ /* 0x0001e2000c101910 */
[----:B------:R-:W-:-:S13]  /*5ac0*/  ISETP.GT.AND P1, PT, R89, 0x88, P4 ;  /* 0x000000885900780c */ /* 0x000fda0002724270 */
[----:B0-----:R-:W-:Y:S05]  /*5ad0*/  @!P1 BRA `(.L_x_127) ;  /* 0x0000000000049947 */ /* 0x001fea0003800000 */
[----:B------:R0:W5:Y:S02]  /*5ae0*/  LDG.E.LTC128B R95, desc[UR16][R16.64+0x220] ;  /* 0x00022010105f7981 */ /* 0x000164000c1e1920 */
.L_x_127:
[----:B------:R-:W-:Y:S05]  /*5af0*/  BSYNC B1 ;  /* 0x0000000000017941 */ /* 0x000fea0003800000 */
.L_x_126:
[----:B0----5:R-:W-:Y:S01]  /*5b00*/  FMUL R17, R95, R88 ;  /* 0x000000585f117220 */ /* 0x021fe20000400000 */
[----:B------:R-:W-:Y:S01]  /*5b10*/  ISETP.NE.AND P5, PT, R113, RZ, PT ;  /* 0x000000ff7100720c */ /* 0x000fe20003fa5270 */
[----:B------:R-:W-:Y:S02]  /*5b20*/  BSSY B1, `(.L_x_128) ;  /* 0x0000006000017945 */ /* 0x000fe40003800000 */
[----:B------:R-:W-:-:S05]  /*5b30*/  FFMA R17, R114, R9, R17 ;  /* 0x0000000972117223 */ /* 0x000fca0000000011 */
[----:B------:R0:W-:Y:S01]  /*5b40*/  @P1 STG.E desc[UR16][R76.64+0x220], R17 ;  /* 0x000220114c001986 */ /* 0x0001e2000c101910 */
[----:B------:R-:W-:-:S13]  /*5b50*/  ISETP.GT.AND P1, PT, R89, 0x80, P5 ;  /* 0x000000805900780c */ /* 0x000fda0002f24270 */
[----:B0-----:R-:W-:Y:S05]  /*5b60*/  @!P1 BRA `(.L_x_129) ;  /* 0x0000000000049947 */ /* 0x001fea0003800000 */
[----:B------:R0:W5:Y:S02]  /*5b70*/  LDG.E.LTC128B R95, desc[UR16][R66.64+0x200] ;  /* 0x00020010425f7981 */ /* 0x000164000c1e1920 */
.L_x_129:
[----:B------:R-:W-:Y:S05]  /*5b80*/  BSYNC B1 ;  /* 0x0000000000017941 */ /* 0x000fea0003800000 */
.L_x_128:
        /* <DEDUP_REMOVED lines=8> */
.L_x_131:
[----:B------:R-:W-:Y:S05]  /*5c10*/  BSYNC B1 ;  /* 0x0000000000017941 */ /* 0x000fea0003800000 */
.L_x_130:
[----:B-----5:R-:W-:Y:S01]  /*5c20*/  FMUL R17, R95, R88 ;  /* 0x000000585f117220 */ /* 0x020fe20000400000 */
[----:B------:R-:W-:Y:S03]  /*5c30*/  BSSY B1, `(.L_x_132) ;  /* 0x0000006000017945 */ /* 0x000fe60003800000 */
[----:B------:R-:W-:-:S05]  /*5c40*/  FFMA R17, R110, R9, R17 ;  /* 0x000000096e117223 */ /* 0x000fca0000000011 */
[----:B------:R0:W-:Y:S01]  /*5c50*/  @P1 STG.E desc[UR16][R14.64+0x200], R17 ;  /* 0x000200110e001986 */ /* 0x0001e2000c101910 */
[----:B------:R-:W-:-:S13]  /*5c60*/  ISETP.GT.AND P1, PT, R89, 0x88, P5 ;  /* 0x000000885900780c */ /* 0x000fda0002f24270 */
[----:B0-----:R-:W-:Y:S05]  /*5c70*/  @!P1 BRA `(.L_x_133) ;  /* 0x0000000000049947 */ /* 0x001fea0003800000 */
[----:B------:R0:W5:Y:S02]  /*5c80*/  LDG.E.LTC128B R95, desc[UR16][R66.64+0x220] ;  /* 0x00022010425f7981 */ /* 0x000164000c1e1920 */
.L_x_133:
[----:B------:R-:W-:Y:S05]  /*5c90*/  BSYNC B1 ;  /* 0x0000000000017941 */ /* 0x000fea0003800000 */
.L_x_132:
[----:B-----5:R-:W-:Y:S01]  /*5ca0*/  FMUL R15, R95, R88 ;  /* 0x000000585f0f7220 */ /* 0x020fe20000400000 */
[----:B------:R-:W-:Y:S03]  /*5cb0*/  BSSY B1, `(.L_x_134) ;  /* 0x0000006000017945 */ /* 0x000fe60003800000 */
[----:B------:R-:W-:-:S05]  /*5cc0*/  FFMA R15, R108, R9, R15 ;  /* 0x000000096c0f7223 */ /* 0x000fca000000000f */
[----:B------:R0:W-:Y:S01]  /*5cd0*/  @P1 STG.E desc[UR16][R12.64+0x220], R15 ;  /* 0x0002200f0c001986 */ /* 0x0001e2000c101910 */
[----:B------:R-:W-:-:S13]  /*5ce0*/  ISETP.GT.AND P1, PT, R89, 0x88, P4 ;  /* 0x000000885900780c */ /* 0x000fda0002724270 */
[----:B0-----:R-:W-:Y:S05]  /*5cf0*/  @!P1 BRA `(.L_x_135) ;  /* 0x0000000000049947 */ /* 0x001fea0003800000 */
[----:B------:R0:W5:Y:S02]  /*5d00*/  LDG.E.LTC128B R95, desc[UR16][R68.64+0x220] ;  /* 0x00022010445f7981 */ /* 0x000164000c1e1920 */
.L_x_135:
[----:B------:R-:W-:Y:S05]  /*5d10*/  BSYNC B1 ;  /* 0x0000000000017941 */ /* 0x000fea0003800000 */
.L_x_134:
        /* <DEDUP_REMOVED lines=8> */
.L_x_137:
[----:B------:R-:W-:Y:S05]  /*5da0*/  BSYNC B1 ;  /* 0x0000000000017941 */ /* 0x000fea0003800000 */
.L_x_136:
[----:B-----5:R-:W-:Y:S01]  /*5db0*/  FMUL R13, R95, R88 ;  /* 0x000000585f0d7220 */ /* 0x020fe20000400000 */
[----:B------:R-:W-:Y:S03]  /*5dc0*/  BSSY B1, `(.L_x_138) ;  /* 0x0000006000017945 */ /* 0x000fe60003800000 */
[----:B------:R-:W-:-:S05]  /*5dd0*/  FFMA R13, R104, R9, R13 ;  /* 0x00000009680d7223 */ /* 0x000fca000000000d */
[----:B------:R0:W-:Y:S01]  /*5de0*/  @P1 STG.E desc[UR16][R170.64+0x200], R13 ;  /* 0x0002000daa001986 */ /* 0x0001e2000c101910 */
[----:B------:R-:W-:-:S13]  /*5df0*/  ISETP.GT.AND P1, PT, R89, 0x80, P6 ;  /* 0x000000805900780c */ /* 0x000fda0003724270 */
[----:B0-----:R-:W-:Y:S05]  /*5e00*/  @!P1 BRA `(.L_x_139) ;  /* 0x0000000000049947 */ /* 0x001fea0003800000 */
[----:B------:R0:W5:Y:S02]  /*5e10*/  LDG.E.LTC128B R95, desc[UR16][R80.64+0x200] ;  /* 0x00020010505f7981 */ /* 0x000164000c1e1920 */
.L_x_139:
[----:B------:R-:W-:Y:S05]  /*5e20*/  BSYNC B1 ;  /* 0x0000000000017941 */ /* 0x000fea0003800000 */
.L_x_138:
[----:B-----5:R-:W-:Y:S01]  /*5e30*/  FMUL R13, R95, R88 ;  /* 0x000000585f0d7220 */ /* 0x020fe20000400000 */
[----:B------:R-:W-:Y:S01]  /*5e40*/  ISETP.GT.AND P4, PT, R89, 0x88, P4 ;  /* 0x000000885900780c */ /* 0x000fe20002784270 */
[----:B------:R-:W-:Y:S02]  /*5e50*/  BSSY B1, `(.L_x_140) ;  /* 0x0000005000017945 */ /* 0x000fe40003800000 */
[----:B------:R-:W-:-:S05]  /*5e60*/  FFMA R13, R102, R9, R13 ;  /* 0x00000009660d7223 */ /* 0x000fca000000000d */
[----:B------:R0:W-:Y:S05]  /*5e70*/  @P1 STG.E desc[UR16][R70.64+0x200], R13 ;  /* 0x0002000d46001986 */ /* 0x0001ea000c101910 */
[----:B------:R-:W-:Y:S05]  /*5e80*/  @!P4 BRA `(.L_x_141) ;  /* 0x000000000004c947 */ /* 0x000fea0003800000 */
[----:B------:R0:W5:Y:S02]  /*5e90*/  LDG.E.LTC128B R95, desc[UR16][R78.64+0x220] ;  /* 0x000220104e5f7981 */ /* 0x000164000c1e1920 */
.L_x_141:
[----:B------:R-:W-:Y:S05]  /*5ea0*/  BSYNC B1 ;  /* 0x0000000000017941 */ /* 0x000fea0003800000 */
.L_x_140:
[----:B0----5:R-:W-:Y:S01]  /*5eb0*/  FMUL R13, R95, R88 ;  /* 0x000000585f0d7220 */ /* 0x021fe20000400000 */
[----:B------:R-:W-:Y:S01]  /*5ec0*/  ISETP.GT.AND P1, PT, R89, 0x88, P6 ;  /* 0x000000885900780c */ /* 0x000fe20003724270 */
[----:B------:R-:W-:Y:S02]  /*5ed0*/  BSSY B1, `(.L_x_142) ;  /* 0x0000005000017945 */ /* 0x000fe40003800000 */
[----:B------:R-:W-:-:S05]  /*5ee0*/  FFMA R13, R100, R9, R13 ;  /* 0x00000009640d7223 */ /* 0x000fca000000000d */
[----:B------:R0:W-:Y:S05]  /*5ef0*/  @P4 STG.E desc[UR16][R72.64+0x220], R13 ;  /* 0x0002200d48004986 */ /* 0x0001ea000c101910 */
[----:B------:R-:W-:Y:S05]  /*5f00*/  @!P1 BRA `(.L_x_143) ;  /* 0x0000000000049947 */ /* 0x000fea0003800000 */
[----:B------:R0:W5:Y:S02]  /*5f10*/  LDG.E.LTC128B R95, desc[UR16][R80.64+0x220] ;  /* 0x00022010505f7981 */ /* 0x000164000c1e1920 */
.L_x_143:
[----:B------:R-:W-:Y:S05]  /*5f20*/  BSYNC B1 ;  /* 0x0000000000017941 */ /* 0x000fea0003800000 */
.L_x_142:
[----:B0----5:R-:W-:Y:S01]  /*5f30*/  FMUL R13, R95, R88 ;  /* 0x000000585f0d7220 */ /* 0x021fe20000400000 */
[----:B------:R-:W-:Y:S01]  /*5f40*/  ISETP.GT.AND P4, PT, R89, 0x80, P3 ;  /* 0x000000805900780c */ /* 0x000fe20001f84270 */
[----:B------:R-:W-:Y:S02]  /*5f50*/  BSSY B1, `(.L_x_144) ;  /* 0x0000005000017945 */ /* 0x000fe40003800000 */
[----:B------:R-:W-:-:S05]  /*5f60*/  FFMA R13, R98, R9, R13 ;  /* 0x00000009620d7223 */ /* 0x000fca000000000d */
[----:B------:R0:W-:Y:S05]  /*5f70*/  @P1 STG.E desc[UR16][R164.64+0x220], R13 ;  /* 0x0002200da4001986 */ /* 0x0001ea000c101910 */
[----:B------:R-:W-:Y:S05]  /*5f80*/  @!P4 BRA `(.L_x_145) ;  /* 0x000000000004c947 */ /* 0x000fea0003800000 */
[----:B------:R0:W5:Y:S02]  /*5f90*/  LDG.E.LTC128B R95, desc[UR16][R10.64+0x200] ;  /* 0x000200100a5f7981 */ /* 0x000164000c1e1920 */
.L_x_145:
[----:B------:R-:W-:Y:S05]  /*5fa0*/  BSYNC B1 ;  /* 0x0000000000017941 */ /* 0x000fea0003800000 */
.L_x_144:
[----:B0----5:R-:W-:Y:S01]  /*5fb0*/  FMUL R13, R95, R88 ;  /* 0x000000585f0d7220 */ /* 0x021fe20000400000 */
[----:B------:R-:W-:Y:S01]  /*5fc0*/  ISETP.GT.AND P1, PT, R89, 0x80, P2 ;  /* 0x000000805900780c */ /* 0x000fe20001724270 */
[----:B------:R-:W-:Y:S02]  /*5fd0*/  BSSY B1, `(.L_x_146) ;  /* 0x0000005000017945 */ /* 0x000fe40003800000 */
[----:B------:R-:W-:-:S05]  /*5fe0*/  FFMA R13, R96, R9, R13 ;  /* 0x00000009600d7223 */ /* 0x000fca000000000d */
[----:B------:R0:W-:Y:S05]  /*5ff0*/  @P4 STG.E desc[UR16][R162.64+0x200], R13 ;  /* 0x0002000da2004986 */ /* 0x0001ea000c101910 */
[----:B------:R-:W-:Y:S05]  /*6000*/  @!P1 BRA `(.L_x_147) ;  /* 0x0000000000049947 */ /* 0x000fea0003800000 */
[----:B------:R0:W5:Y:S02]  /*6010*/  LDG.E.LTC128B R95, desc[UR16][R58.64+0x200] ;  /* 0x000200103a5f7981 */ /* 0x000164000c1e1920 */
.L_x_147:
[----:B------:R-:W-:Y:S05]  /*6020*/  BSYNC B1 ;  /* 0x0000000000017941 */ /* 0x000fea0003800000 */
.L_x_146:
[----:B0----5:R-:W-:Y:S01]  /*6030*/  FMUL R13, R95, R88 ;  /* 0x000000585f0d7220 */ /* 0x021fe20000400000 */
[----:B------:R-:W-:Y:S01]  /*6040*/  ISETP.GT.AND P3, PT, R89, 0x88, P3 ;  /* 0x000000885900780c */ /* 0x000fe20001f64270 */
[----:B------:R-:W-:Y:S02]  /*6050*/  BSSY B1, `(.L_x_148) ;  /* 0x0000005000017945 */ /* 0x000fe40003800000 */
[----:B------:R-:W-:-:S05]  /*6060*/  FFMA R13, R94, R9, R13 ;  /* 0x000000095e0d7223 */ /* 0x000fca000000000d */
[----:B------:R0:W-:Y:S05]  /*6070*/  @P1 STG.E desc[UR16][R60.64+0x200], R13 ;  /* 0x0002000d3c001986 */ /* 0x0001ea000c101910 */
[----:B------:R-:W-:Y:S05]  /*6080*/  @!P3 BRA `(.L_x_149) ;  /* 0x000000000004b947 */ /* 0x000fea0003800000 */
[----:B------:R0:W5:Y:S02]  /*6090*/  LDG.E.LTC128B R95, desc[UR16][R10.64+0x220] ;  /* 0x000220100a5f7981 */ /* 0x000164000c1e1920 */
.L_x_149:
[----:B------:R-:W-:Y:S05]  /*60a0*/  BSYNC B1 ;  /* 0x0000000000017941 */ /* 0x000fea0003800000 */
.L_x_148:
[----:B0----5:R-:W-:Y:S01]  /*60b0*/  FMUL R11, R95, R88 ;  /* 0x000000585f0b7220 */ /* 0x021fe20000400000 */
[----:B------:R-:W-:Y:S01]  /*60c0*/  ISETP.GT.AND P2, PT, R89, 0x88, P2 ;  /* 0x000000885900780c */ /* 0x000fe20001744270 */
[----:B------:R-:W-:Y:S02]  /*60d0*/  BSSY B1, `(.L_x_150) ;  /* 0x0000005000017945 */ /* 0x000fe40003800000 */
[----:B------:R-:W-:-:S05]  /*60e0*/  FFMA R11, R92, R9, R11 ;  /* 0x000000095c0b7223 */ /* 0x000fca000000000b */
[----:B------:R0:W-:Y:S05]  /*60f0*/  @P3 STG.E desc[UR16][R158.64+0x220], R11 ;  /* 0x0002200b9e003986 */ /* 0x0001ea000c101910 */
[----:B------:R-:W-:Y:S05]  /*6100*/  @!P2 BRA `(.L_x_151) ;  /* 0x000000000004a947 */ /* 0x000fea0003800000 */
[----:B------:R0:W5:Y:S02]  /*6110*/  LDG.E.LTC128B R95, desc[UR16][R58.64+0x220] ;  /* 0x000220103a5f7981 */ /* 0x000164000c1e1920 */
.L_x_151:
[----:B------:R-:W-:Y:S05]  /*6120*/  BSYNC B1 ;  /* 0x0000000000017941 */ /* 0x000fea0003800000 */
.L_x_150:
[----:B-----5:R-:W-:-:S04]  /*6130*/  FMUL R95, R95, R88 ;  /* 0x000000585f5f7220 */ /* 0x020fc80000400000 */
[----:B------:R-:W-:Y:S01]  /*6140*/  FFMA R95, R90, R9, R95 ;  /* 0x000000095a5f7223 */ /* 0x000fe2000000005f */
[----:B------:R-:W-:Y:S06]  /*6150*/  @!P2 BRA `(.L_x_152) ;  /* 0x00000010009ca947 */ /* 0x000fec0003800000 */
[----:B------:R0:W-:Y:S01]  /*6160*/  STG.E desc[UR16][R62.64+0x220], R95 ;  /* 0x0002205f3e007986 */ /* 0x0001e2000c101910 */
[----:B------:R-:W-:Y:S05]  /*6170*/  BRA `(.L_x_152) ;  /* 0x0000001000947947 */ /* 0x000fea0003800000 */
.L_x_29:
[----:B------:R-:W-:Y:S01]  /*6180*/  ULDC.64 UR6, c[0x0][0x6c0] ;  /* 0x0001b00000067ab9 */ /* 0x000fe20000000a00 */
[----:B------:R-:W-:Y:S01]  /*6190*/  P2R R62, PR, RZ, 0x1 ;  /* 0x00000001ff3e7803 */ /* 0x000fe20000000000 */
[-C--:B------:R-:W-:Y:S01]  /*61a0*/  FMUL R95, R95, R9.reuse ;  /* 0x000000095f5f7220 */ /* 0x080fe20000400000 */
[C---:B------:R-:W-:Y:S01]  /*61b0*/  LEA R10, P2, R22.reuse, UR6, 0x2 ;  /* 0x00000006160a7c11 */ /* 0x040fe2000f8410ff */
[-C--:B------:R-:W-:Y:S01]  /*61c0*/  FMUL R97, R97, R9.reuse ;  /* 0x0000000961617220 */ /* 0x080fe20000400000 */
[----:B------:R-:W-:Y:S01]  /*61d0*/  ISETP.GT.AND P0, PT, R105, 0x1, PT ;  /* 0x000000016900780c */ /* 0x000fe20003f04270 */
[-C--:B------:R-:W-:Y:S01]  /*61e0*/  FMUL R15, R17, R9.reuse ;  /* 0x00000009110f7220 */ /* 0x080fe20000400000 */
[----:B------:R-:W-:Y:S01]  /*61f0*/  LEA.HI.X R11, R22, UR7, R21, 0x2, P2 ;  /* 0x00000007160b7c11 */ /* 0x000fe200090f1415 */
[----:B------:R-:W-:Y:S01]  /*6200*/  FMUL R19, R18, R9 ;  /* 0x0000000912137220 */ /* 0x000fe20000400000 */
[C---:B------:R-:W-:Y:S01]  /*6210*/  ISETP.GT.AND P2, PT, R89.reuse, RZ, P0 ;  /* 0x000000ff5900720c */ /* 0x040fe20000744270 */
[C---:B------:R-:W-:Y:S01]  /*6220*/  IMAD.SHL.U32 R71, R32.reuse, 0x20, RZ ;  /* 0x0000002020477824 */ /* 0x040fe200078e00ff */
[C---:B------:R-:W-:Y:S01]  /*6230*/  LEA R12, P4, R32.reuse, R10, 0x2 ;  /* 0x0000000a200c7211 */ /* 0x040fe200078810ff */
[----:B------:R-:W-:Y:S01]  /*6240*/  @P3 STG.E desc[UR16][R10.64], R95 ;  /* 0x0000005f0a003986 */ /* 0x000fe2000c101910 */
[----:B------:R-:W-:Y:S01]  /*6250*/  ISETP.GT.AND P3, PT, R89, 0x8, P1 ;  /* 0x000000085900780c */ /* 0x000fe20000f64270 */
[----:B------:R-:W-:Y:S01]  /*6260*/  IMAD R21, R33, 0x1c, RZ ;  /* 0x0000001c21157824 */ /* 0x000fe200078e02ff */
[--C-:B------:R-:W-:Y:S01]  /*6270*/  LEA.HI.X R13, R32, R11, R33.reuse, 0x2, P4 ;  /* 0x0000000b200d7211 */ /* 0x100fe200020f1421 */
[-C--:B------:R-:W-:Y:S01]  /*6280*/  FMUL R23, R210, R9.reuse ;  /* 0x00000009d2177220 */ /* 0x080fe20000400000 */
[----:B------:R-:W-:Y:S01]  /*6290*/  SHF.L.U64.HI R69, R32, 0x5, R33 ;  /* 0x0000000520457819 */ /* 0x000fe20000010221 */
[----:B------:R-:W-:Y:S01]  /*62a0*/  FMUL R27, R206, R9 ;  /* 0x00000009ce1b7220 */ /* 0x000fe20000400000 */
[C---:B------:R-:W-:Y:S01]  /*62b0*/  ISETP.GT.AND P6, PT, R105.reuse, 0x8, PT ;  /* 0x000000086900780c */ /* 0x040fe20003fc4270 */
[----:B------:R-:W-:Y:S01]  /*62c0*/  IMAD.WIDE.U32 R16, R32, 0x1c, R12 ;  /* 0x0000001c20107825 */ /* 0x000fe200078e000c */
[----:B------:R-:W-:Y:S01]  /*62d0*/  ISETP.GT.AND P5, PT, R105, 0x9, PT ;  /* 0x000000096900780c */ /* 0x000fe20003fa4270 */
[----:B------:R-:W-:Y:S01]  /*62e0*/  @P2 STG.E desc[UR16][R12.64], R97 ;  /* 0x000000610c002986 */ /* 0x000fe2000c101910 */
[----:B------:R-:W-:Y:S01]  /*62f0*/  ISETP.GT.AND P2, PT, R89, 0x8, P0 ;  /* 0x000000085900780c */ /* 0x000fe20000744270 */
[----:B------:R-:W-:-:S02]  /*6300*/  IMAD.IADD R17, R21, 0x1, R17 ;  /* 0x0000000115117824 */ /* 0x000fc400078e0211 */
[-C--:B------:R-:W-:Y:S01]  /*6310*/  FMUL R33, R204, R9.reuse ;  /* 0x00000009cc217220 */ /* 0x080fe20000400000 */
[----:B------:R0:W-:Y:S01]  /*6320*/  @P3 STG.E desc[UR16][R10.64+0x20], R15 ;  /* 0x0000200f0a003986 */ /* 0x0001e2000c101910 */
[----:B------:R-:W-:Y:S01]  /*6330*/  ISETP.GT.AND P3, PT, R89, RZ, P6 ;  /* 0x000000ff5900720c */ /* 0x000fe20003764270 */
[-C--:B------:R-:W-:Y:S01]  /*6340*/  FMUL R35, R196, R9.reuse ;  /* 0x00000009c4237220 */ /* 0x080fe20000400000 */
[----:B------:R-:W-:Y:S01]  /*6350*/  P2R R6, PR, RZ, 0x1 ;  /* 0x00000001ff067803 */ /* 0x000fe20000000000 */
[-C--:B------:R-:W-:Y:S01]  /*6360*/  FMUL R37, R194, R9.reuse ;  /* 0x00000009c2257220 */ /* 0x080fe20000400000 */
[----:B------:R-:W-:Y:S01]  /*6370*/  ISETP.GT.AND P0, PT, R105, 0x11, PT ;  /* 0x000000116900780c */ /* 0x000fe20003f04270 */
[-C--:B------:R-:W-:Y:S01]  /*6380*/  FMUL R43, R192, R9.reuse ;  /* 0x00000009c02b7220 */ /* 0x080fe20000400000 */
[-C--:B------:R-:W-:Y:S01]  /*6390*/  FMUL R49, R184, R9.reuse ;  /* 0x00000009b8317220 */ /* 0x080fe20000400000 */
[-C--:B------:R-:W-:Y:S01]  /*63a0*/  FMUL R51, R182, R9.reuse ;  /* 0x00000009b6337220 */ /* 0x080fe20000400000 */
[-C--:B------:R-:W-:Y:S01]  /*63b0*/  FMUL R53, R178, R9.reuse ;  /* 0x00000009b2357220 */ /* 0x080fe20000400000 */
[----:B------:R-:W-:Y:S01]  /*63c0*/  @P2 STG.E desc[UR16][R12.64+0x20], R19 ;  /* 0x000020130c002986 */ /* 0x000fe2000c101910 */
[----:B------:R-:W-:Y:S01]  /*63d0*/  IADD3 R20, P2, R71, R12, RZ ;  /* 0x0000000c47147210 */ /* 0x000fe20007f5e0ff */
[-C--:B0-----:R-:W-:Y:S01]  /*63e0*/  FMUL R15, R208, R9.reuse ;  /* 0x00000009d00f7220 */ /* 0x081fe20000400000 */
[-C--:B------:R-:W-:Y:S01]  /*63f0*/  FMUL R55, R176, R9.reuse ;  /* 0x00000009b0377220 */ /* 0x080fe20000400000 */
[----:B------:R-:W-:Y:S01]  /*6400*/  @P3 STG.E desc[UR16][R16.64], R23 ;  /* 0x0000001710003986 */ /* 0x000fe2000c101910 */
[----:B------:R-:W-:Y:S01]  /*6410*/  ISETP.GT.AND P3, PT, R105, 0x10, PT ;  /* 0x000000106900780c */ /* 0x000fe20003f64270 */
[----:B------:R-:W-:Y:S01]  /*6420*/  IMAD.X R21, R69, 0x1, R13, P2 ;  /* 0x0000000145157824 */ /* 0x000fe200010e060d */
[----:B------:R-:W-:Y:S01]  /*6430*/  ISETP.GT.AND P2, PT, R89, RZ, P5 ;  /* 0x000000ff5900720c */ /* 0x000fe20002f44270 */
[-C--:B------:R-:W-:Y:S01]  /*6440*/  FMUL R57, R174, R9.reuse ;  /* 0x00000009ae397220 */ /* 0x080fe20000400000 */
[-C--:B------:R-:W-:Y:S01]  /*6450*/  FMUL R59, R172, R9.reuse ;  /* 0x00000009ac3b7220 */ /* 0x080fe20000400000 */
[-C--:B------:R-:W-:Y:S01]  /*6460*/  FMUL R61, R168, R9.reuse ;  /* 0x00000009a83d7220 */ /* 0x080fe20000400000 */
[-C--:B------:R-:W-:Y:S01]  /*6470*/  FMUL R63, R166, R9.reuse ;  /* 0x00000009a63f7220 */ /* 0x080fe20000400000 */
[-C--:B------:R-:W-:Y:S01]  /*6480*/  FMUL R65, R164, R9.reuse ;  /* 0x00000009a4417220 */ /* 0x080fe20000400000 */
[----:B------:R-:W-:-:S07]  /*6490*/  FMUL R67, R162, R9 ;  /* 0x00000009a2437220 */ /* 0x000fce0000400000 */
[----:B------:R-:W-:Y:S01]  /*64a0*/  @P2 STG.E desc[UR16][R20.64], R15 ;  /* 0x0000000f14002986 */ /* 0x000fe2000c101910 */
[----:B------:R-:W-:-:S13]  /*64b0*/  ISETP.GT.AND P2, PT, R89, 0x8, P6 ;  /* 0x000000085900780c */ /* 0x000fda0003744270 */
[----:B------:R0:W-:Y:S01]  /*64c0*/  @P2 STG.E desc[UR16][R16.64+0x20], R27 ;  /* 0x0000201b10002986 */ /* 0x0001e2000c101910 */
[----:B------:R-:W-:Y:S01]  /*64d0*/  ISETP.GT.AND P2, PT, R89, 0x8, P5 ;  /* 0x000000085900780c */ /* 0x000fe20002f44270 */
[----:B0-----:R-:W-:-:S12]  /*64e0*/  FMUL R27, R200, R9 ;  /* 0x00000009c81b7220 */ /* 0x001fd80000400000 */
[----:B------:R0:W-:Y:S01]  /*64f0*/  @P2 STG.E desc[UR16][R20.64+0x20], R33 ;  /* 0x0000202114002986 */ /* 0x0001e2000c101910 */
[----:B------:R-:W-:-:S04]  /*6500*/  IADD3 R30, P2, R71, R16, RZ ;  /* 0x00000010471e7210 */ /* 0x000fc80007f5e0ff */
[----:B------:R-:W-:Y:S02]  /*6510*/  IADD3.X R31, R69, R17, RZ, P2, !PT ;  /* 0x00000011451f7210 */ /* 0x000fe400017fe4ff */
[----:B------:R-:W-:-:S05]  /*6520*/  IADD3 R28, P2, R71, R20, RZ ;  /* 0x00000014471c7210 */ /* 0x000fca0007f5e0ff */
[----:B------:R-:W-:Y:S01]  /*6530*/  IMAD.X R29, R69, 0x1, R21, P2 ;  /* 0x00000001451d7824 */ /* 0x000fe200010e0615 */
[----:B------:R-:W-:Y:S01]  /*6540*/  IADD3 R24, P2, R71, R28, RZ ;  /* 0x0000001c47187210 */ /* 0x000fe20007f5e0ff */
[----:B0-----:R-:W-:-:S04]  /*6550*/  FMUL R33, R198, R9 ;  /* 0x00000009c6217220 */ /* 0x001fc80000400000 */
[----:B------:R-:W-:Y:S01]  /*6560*/  IMAD.X R25, R69, 0x1, R29, P2 ;  /* 0x0000000145197824 */ /* 0x000fe200010e061d */
[----:B------:R-:W-:-:S05]  /*6570*/  IADD3 R22, P2, R28, R71, RZ ;  /* 0x000000471c167210 */ /* 0x000fca0007f5e0ff */
[----:B------:R-:W-:Y:S01]  /*6580*/  IMAD.X R23, R29, 0x1, R69, P2 ;  /* 0x000000011d177824 */ /* 0x000fe200010e0645 */
[----:B------:R-:W-:-:S05]  /*6590*/  IADD3 R18, P2, R71, R24, RZ ;  /* 0x0000001847127210 */ /* 0x000fca0007f5e0ff */
[----:B------:R-:W-:Y:S01]  /*65a0*/  IMAD.X R19, R69, 0x1, R25, P2 ;  /* 0x0000000145137824 */ /* 0x000fe200010e0619 */
[----:B------:R-:W-:-:S05]  /*65b0*/  IADD3 R14, P2, R22, R71, RZ ;  /* 0x00000047160e7210 */ /* 0x000fca0007f5e0ff */
[----:B------:R-:W-:Y:S01]  /*65c0*/  IMAD.X R15, R23, 0x1, R69, P2 ;  /* 0x00000001170f7824 */ /* 0x000fe200010e0645 */
[----:B------:R-:W-:-:S13]  /*65d0*/  ISETP.GT.AND P2, PT, R89, RZ, P3 ;  /* 0x000000ff5900720c */ /* 0x000fda0001f44270 */
[----:B------:R0:W-:Y:S01]  /*65e0*/  @P2 STG.E desc[UR16][R30.64], R27 ;  /* 0x0000001b1e002986 */ /* 0x0001e2000c101910 */
[----:B------:R-:W-:-:S13]  /*65f0*/  ISETP.GT.AND P2, PT, R89, RZ, P0 ;  /* 0x000000ff5900720c */ /* 0x000fda0000744270 */
[----:B------:R-:W-:Y:S01]  /*6600*/  @P2 STG.E desc[UR16][R28.64], R33 ;  /* 0x000000211c002986 */ /* 0x000fe2000c101910 */
[----:B------:R-:W-:Y:S02]  /*6610*/  ISETP.GT.AND P2, PT, R89, 0x8, P3 ;  /* 0x000000085900780c */ /* 0x000fe40001f44270 */
[----:B------:R-:W-:-:S11]  /*6620*/  ISETP.GT.AND P3, PT, R105, 0x18, PT ;  /* 0x000000186900780c */ /* 0x000fd60003f64270 */
[----:B------:R-:W-:Y:S02]  /*6630*/  @P2 IMAD.MOV.U32 R26, RZ, RZ, R30 ;  /* 0x000000ffff1a2224 */ /* 0x000fe400078e001e */
[----:B0-----:R-:W-:-:S05]  /*6640*/  @P2 IMAD.MOV.U32 R27, RZ, RZ, R31 ;  /* 0x000000ffff1b2224 */ /* 0x001fca00078e001f */
[----:B------:R0:W-:Y:S01]  /*6650*/  @P2 STG.E desc[UR16][R26.64+0x20], R35 ;  /* 0x000020231a002986 */ /* 0x0001e2000c101910 */
[----:B------:R-:W-:Y:S02]  /*6660*/  ISETP.GT.AND P2, PT, R89, 0x8, P0 ;  /* 0x000000085900780c */ /* 0x000fe40000744270 */
[----:B------:R-:W-:Y:S01]  /*6670*/  ISETP.GT.AND P0, PT, R105, 0x19, PT ;  /* 0x000000196900780c */ /* 0x000fe20003f04270 */
[----:B0-----:R-:W-:-:S10]  /*6680*/  FMUL R35, R190, R9 ;  /* 0x00000009be237220 */ /* 0x001fd40000400000 */
[----:B------:R-:W-:Y:S02]  /*6690*/  @P2 IMAD.MOV.U32 R26, RZ, RZ, R28 ;  /* 0x000000ffff1a2224 */ /* 0x000fe400078e001c */
[----:B------:R-:W-:-:S05]  /*66a0*/  @P2 IMAD.MOV.U32 R27, RZ, RZ, R29 ;  /* 0x000000ffff1b2224 */ /* 0x000fca00078e001d */
[----:B------:R0:W-:Y:S01]  /*66b0*/  @P2 STG.E desc[UR16][R26.64+0x20], R37 ;  /* 0x000020251a002986 */ /* 0x0001e2000c101910 */
[----:B------:R-:W-:-:S05]  /*66c0*/  IADD3 R38, P2, R71, R30, RZ ;  /* 0x0000001e47267210 */ /* 0x000fca0007f5e0ff */
[----:B------:R-:W-:Y:S01]  /*66d0*/  IMAD.X R39, R69, 0x1, R31, P2 ;  /* 0x0000000145277824 */ /* 0x000fe200010e061f */
[----:B------:R-:W-:Y:S01]  /*66e0*/  ISETP.GT.AND P2, PT, R89, RZ, P3 ;  /* 0x000000ff5900720c */ /* 0x000fe20001f44270 */
[----:B0-----:R-:W-:-:S12]  /*66f0*/  FMUL R37, R188, R9 ;  /* 0x00000009bc257220 */ /* 0x001fd80000400000 */
[----:B------:R0:W-:Y:S01]  /*6700*/  @P2 STG.E desc[UR16][R38.64], R43 ;  /* 0x0000002b26002986 */ /* 0x0001e2000c101910 */
[----:B------:R-:W-:Y:S01]  /*6710*/  ISETP.GT.AND P2, PT, R89, RZ, P0 ;  /* 0x000000ff5900720c */ /* 0x000fe20000744270 */
[----:B0-----:R-:W-:-:S12]  /*6720*/  FMUL R43, R186, R9 ;  /* 0x00000009ba2b7220 */ /* 0x001fd80000400000 */
[----:B------:R-:W-:Y:S01]  /*6730*/  @P2 STG.E desc[UR16][R24.64], R35 ;  /* 0x0000002318002986 */ /* 0x000fe2000c101910 */
[----:B------:R-:W-:-:S05]  /*6740*/  IADD3 R40, P2, R30, R71, RZ ;  /* 0x000000471e287210 */ /* 0x000fca0007f5e0ff */
[----:B------:R-:W-:Y:S01]  /*6750*/  IMAD.X R41, R31, 0x1, R69, P2 ;  /* 0x000000011f297824 */ /* 0x000fe200010e0645 */
[----:B------:R-:W-:-:S05]  /*6760*/  IADD3 R32, P2, R71, R18, RZ ;  /* 0x0000001247207210 */ /* 0x000fca0007f5e0ff */
[----:B------:R-:W-:Y:S01]  /*6770*/  IMAD.X R33, R69, 0x1, R19, P2 ;  /* 0x0000000145217824 */ /* 0x000fe200010e0613 */
[----:B------:R-:W-:-:S05]  /*6780*/  IADD3 R26, P2, R14, R71, RZ ;  /* 0x000000470e1a7210 */ /* 0x000fca0007f5e0ff */
[----:B------:R-:W-:Y:S01]  /*6790*/  IMAD.X R27, R15, 0x1, R69, P2 ;  /* 0x000000010f1b7824 */ /* 0x000fe200010e0645 */
[----:B------:R-:W-:Y:S02]  /*67a0*/  ISETP.GT.AND P2, PT, R89, 0x8, P3 ;  /* 0x000000085900780c */ /* 0x000fe40001f44270 */
[----:B------:R-:W-:-:S11]  /*67b0*/  ISETP.GT.AND P3, PT, R105, 0x20, PT ;  /* 0x000000206900780c */ /* 0x000fd60003f64270 */
[----:B------:R-:W-:Y:S01]  /*67c0*/  @P2 STG.E desc[UR16][R40.64+0x20], R37 ;  /* 0x0000202528002986 */ /* 0x000fe2000c101910 */
[----:B------:R-:W-:Y:S02]  /*67d0*/  ISETP.GT.AND P2, PT, R89, 0x8, P0 ;  /* 0x000000085900780c */ /* 0x000fe40000744270 */
[----:B------:R-:W-:-:S11]  /*67e0*/  ISETP.GT.AND P0, PT, R105, 0x21, PT ;  /* 0x000000216900780c */ /* 0x000fd60003f04270 */
[----:B------:R0:W-:Y:S01]  /*67f0*/  @P2 STG.E desc[UR16][R22.64+0x20], R43 ;  /* 0x0000202b16002986 */ /* 0x0001e2000c101910 */
[----:B------:R-:W-:-:S04]  /*6800*/  IADD3 R44, P2, R71, R38, RZ ;  /* 0x00000026472c7210 */ /* 0x000fc80007f5e0ff */
[----:B------:R-:W-:Y:S02]  /*6810*/  IADD3.X R45, R69, R39, RZ, P2, !PT ;  /* 0x00000027452d7210 */ /* 0x000fe400017fe4ff */
[----:B------:R-:W-:Y:S01]  /*6820*/  ISETP.GT.AND P2, PT, R89, RZ, P3 ;  /* 0x000000ff5900720c */ /* 0x000fe20001f44270 */
[----:B0-----:R-:W-:-:S12]  /*6830*/  FMUL R43, R180, R9 ;  /* 0x00000009b42b7220 */ /* 0x001fd80000400000 */
[----:B------:R0:W-:Y:S01]  /*6840*/  @P2 STG.E desc[UR16][R44.64], R49 ;  /* 0x000000312c002986 */ /* 0x0001e2000c101910 */
[----:B------:R-:W-:-:S13]  /*6850*/  ISETP.GT.AND P2, PT, R89, RZ, P0 ;  /* 0x000000ff5900720c */ /* 0x000fda0000744270 */
[----:B------:R-:W-:Y:S01]  /*6860*/  @P2 STG.E desc[UR16][R18.64], R51 ;  /* 0x0000003312002986 */ /* 0x000fe2000c101910 */
[----:B------:R-:W-:-:S05]  /*6870*/  IADD3 R46, P2, R40, R71, RZ ;  /* 0x00000047282e7210 */ /* 0x000fca0007f5e0ff */
[----:B------:R-:W-:Y:S01]  /*6880*/  IMAD.X R47, R41, 0x1, R69, P2 ;  /* 0x00000001292f7824 */ /* 0x000fe200010e0645 */
[----:B------:R-:W-:-:S05]  /*6890*/  IADD3 R36, P2, R71, R32, RZ ;  /* 0x0000002047247210 */ /* 0x000fca0007f5e0ff */
[----:B------:R-:W-:Y:S01]  /*68a0*/  IMAD.X R37, R69, 0x1, R33, P2 ;  /* 0x0000000145257824 */ /* 0x000fe200010e0621 */
[----:B------:R-:W-:-:S05]  /*68b0*/  IADD3 R34, P2, R26, R71, RZ ;  /* 0x000000471a227210 */ /* 0x000fca0007f5e0ff */
[----:B------:R-:W-:Y:S01]  /*68c0*/  IMAD.X R35, R27, 0x1, R69, P2 ;  /* 0x000000011b237824 */ /* 0x000fe200010e0645 */
[----:B------:R-:W-:-:S13]  /*68d0*/  ISETP.GT.AND P2, PT, R89, 0x8, P3 ;  /* 0x000000085900780c */ /* 0x000fda0001f44270 */
[----:B------:R-:W-:Y:S01]  /*68e0*/  @P2 STG.E desc[UR16][R46.64+0x20], R43 ;  /* 0x0000202b2e002986 */ /* 0x000fe2000c101910 */
[----:B------:R-:W-:Y:S02]  /*68f0*/  ISETP.GT.AND P2, PT, R89, 0x8, P0 ;  /* 0x000000085900780c */ /* 0x000fe40000744270 */
[----:B------:R-:W-:-:S11]  /*6900*/  ISETP.GT.AND P0, PT, R105, 0x28, PT ;  /* 0x000000286900780c */ /* 0x000fd60003f04270 */
[----:B------:R-:W-:Y:S01]  /*6910*/  @P2 STG.E desc[UR16][R14.64+0x20], R53 ;  /* 0x000020350e002986 */ /* 0x000fe2000c101910 */
[----:B------:R-:W-:-:S05]  /*6920*/  IADD3 R48, P2, R71, R44, RZ ;  /* 0x0000002c47307210 */ /* 0x000fca0007f5e0ff */
[----:B0-----:R-:W-:Y:S01]  /*6930*/  IMAD.X R49, R69, 0x1, R45, P2 ;  /* 0x0000000145317824 */ /* 0x001fe200010e062d */
[----:B------:R-:W-:-:S13]  /*6940*/  ISETP.GT.AND P2, PT, R89, RZ, P0 ;  /* 0x000000ff5900720c */ /* 0x000fda0000744270 */
[----:B------:R0:W-:Y:S01]  /*6950*/  @P2 STG.E desc[UR16][R48.64], R55 ;  /* 0x0000003730002986 */ /* 0x0001e2000c101910 */
[----:B------:R-:W-:-:S04]  /*6960*/  ISETP.GT.AND P2, PT, R105, 0x29, PT ;  /* 0x000000296900780c */ /* 0x000fc80003f44270 */
[----:B------:R-:W-:Y:S01]  /*6970*/  ISETP.GT.AND P3, PT, R89, RZ, P2 ;  /* 0x000000ff5900720c */ /* 0x000fe20001764270 */
[----:B0-----:R-:W-:-:S12]  /*6980*/  FMUL R55, R170, R9 ;  /* 0x00000009aa377220 */ /* 0x001fd80000400000 */
[----:B------:R0:W-:Y:S01]  /*6990*/  @P3 STG.E desc[UR16][R32.64], R57 ;  /* 0x0000003920003986 */ /* 0x0001e2000c101910 */
[----:B------:R-:W-:-:S05]  /*69a0*/  IADD3 R50, P3, R46, R71, RZ ;  /* 0x000000472e327210 */ /* 0x000fca0007f7e0ff */
[----:B------:R-:W-:Y:S01]  /*69b0*/  IMAD.X R51, R47, 0x1, R69, P3 ;  /* 0x000000012f337824 */ /* 0x000fe200018e0645 */
[----:B------:R-:W-:-:S05]  /*69c0*/  IADD3 R42, P3, R71, R36, RZ ;  /* 0x00000024472a7210 */ /* 0x000fca0007f7e0ff */
[----:B------:R-:W-:Y:S01]  /*69d0*/  IMAD.X R43, R69, 0x1, R37, P3 ;  /* 0x00000001452b7824 */ /* 0x000fe200018e0625 */
[----:B------:R-:W-:-:S13]  /*69e0*/  ISETP.GT.AND P3, PT, R89, 0x8, P0 ;  /* 0x000000085900780c */ /* 0x000fda0000764270 */
[----:B------:R-:W-:Y:S01]  /*69f0*/  @P3 STG.E desc[UR16][R50.64+0x20], R59 ;  /* 0x0000203b32003986 */ /* 0x000fe2000c101910 */
[----:B------:R-:W-:-:S13]  /*6a00*/  ISETP.GT.AND P3, PT, R89, 0x8, P2 ;  /* 0x000000085900780c */ /* 0x000fda0001764270 */
[----:B------:R-:W-:Y:S01]  /*6a10*/  @P3 STG.E desc[UR16][R26.64+0x20], R55 ;  /* 0x000020371a003986 */ /* 0x000fe2000c101910 */
[----:B------:R-:W-:-:S05]  /*6a20*/  IADD3 R52, P3, R71, R48, RZ ;  /* 0x0000003047347210 */ /* 0x000fca0007f7e0ff */
[----:B------:R-:W-:Y:S01]  /*6a30*/  IMAD.X R53, R69, 0x1, R49, P3 ;  /* 0x0000000145357824 */ /* 0x000fe200018e0631 */
[----:B------:R-:W-:-:S04]  /*6a40*/  ISETP.GT.AND P3, PT, R105, 0x30, PT ;  /* 0x000000306900780c */ /* 0x000fc80003f64270 */
[----:B------:R-:W-:-:S13]  /*6a50*/  ISETP.GT.AND P4, PT, R89, RZ, P3 ;  /* 0x000000ff5900720c */ /* 0x000fda0001f84270 */
[----:B------:R-:W-:Y:S01]  /*6a60*/  @P4 STG.E desc[UR16][R52.64], R61 ;  /* 0x0000003d34004986 */ /* 0x000fe2000c101910 */
[----:B------:R-:W-:-:S04]  /*6a70*/  ISETP.GT.AND P4, PT, R105, 0x31, PT ;  /* 0x000000316900780c */ /* 0x000fc80003f84270 */
[----:B------:R-:W-:-:S13]  /*6a80*/  ISETP.GT.AND P5, PT, R89, RZ, P4 ;  /* 0x000000ff5900720c */ /* 0x000fda00027a4270 */
[----:B------:R1:W-:Y:S01]  /*6a90*/  @P5 STG.E desc[UR16][R36.64], R63 ;  /* 0x0000003f24005986 */ /* 0x0003e2000c101910 */
[----:B------:R-:W-:-:S05]  /*6aa0*/  IADD3 R56, P5, R50, R71, RZ ;  /* 0x0000004732387210 */ /* 0x000fca0007fbe0ff */
[----:B0-----:R-:W-:Y:S01]  /*6ab0*/  IMAD.X R57, R51, 0x1, R69, P5 ;  /* 0x0000000133397824 */ /* 0x001fe200028e0645 */
[----:B------:R-:W-:Y:S01]  /*6ac0*/  ISETP.GT.AND P5, PT, R89, 0x8, P3 ;  /* 0x000000085900780c */ /* 0x000fe20001fa4270 */
[----:B-1----:R-:W-:-:S12]  /*6ad0*/  FMUL R63, R160, R9 ;  /* 0x00000009a03f7220 */ /* 0x002fd80000400000 */
[----:B------:R0:W-:Y:S01]  /*6ae0*/  @P5 STG.E desc[UR16][R56.64+0x20], R65 ;  /* 0x0000204138005986 */ /* 0x0001e2000c101910 */
[----:B------:R-:W-:-:S05]  /*6af0*/  IADD3 R54, P5, R71, R52, RZ ;  /* 0x0000003447367210 */ /* 0x000fca0007fbe0ff */
[----:B------:R-:W-:Y:S01]  /*6b00*/  IMAD.X R55, R69, 0x1, R53, P5 ;  /* 0x0000000145377824 */ /* 0x000fe200028e0635 */
[----:B------:R-:W-:Y:S01]  /*6b10*/  ISETP.GT.AND P5, PT, R89, 0x8, P4 ;  /* 0x000000085900780c */ /* 0x000fe200027a4270 */
[----:B0-----:R-:W-:-:S12]  /*6b20*/  FMUL R65, R158, R9 ;  /* 0x000000099e417220 */ /* 0x001fd80000400000 */
[----:B------:R0:W-:Y:S01]  /*6b30*/  @P5 STG.E desc[UR16][R34.64+0x20], R67 ;  /* 0x0000204322005986 */ /* 0x0001e2000c101910 */
[----:B------:R-:W-:-:S05]  /*6b40*/  IADD3 R58, P5, R34, R71, RZ ;  /* 0x00000047223a7210 */ /* 0x000fca0007fbe0ff */
[----:B------:R-:W-:Y:S01]  /*6b50*/  IMAD.X R59, R35, 0x1, R69, P5 ;  /* 0x00000001233b7824 */ /* 0x000fe200028e0645 */
[----:B------:R-:W-:-:S04]  /*6b60*/  ISETP.GT.AND P5, PT, R105, 0x38, PT ;  /* 0x000000386900780c */ /* 0x000fc80003fa4270 */
[----:B------:R-:W-:Y:S01]  /*6b70*/  ISETP.GT.AND P6, PT, R89, RZ, P5 ;  /* 0x000000ff5900720c */ /* 0x000fe20002fc4270 */
[----:B0-----:R-:W-:-:S12]  /*6b80*/  FMUL R67, R156, R9 ;  /* 0x000000099c437220 */ /* 0x001fd80000400000 */
[----:B------:R0:W-:Y:S01]  /*6b90*/  @P6 STG.E desc[UR16][R54.64], R63 ;  /* 0x0000003f36006986 */ /* 0x0001e2000c101910 */
[----:B------:R-:W-:Y:S01]  /*6ba0*/  IADD3 R60, P6, R56, R71, RZ ;  /* 0x00000047383c7210 */ /* 0x000fe20007fde0ff */
[----:B------:R-:W-:-:S04]  /*6bb0*/  FMUL R71, R150, R9 ;  /* 0x0000000996477220 */ /* 0x000fc80000400000 */
[----:B------:R-:W-:Y:S01]  /*6bc0*/  IMAD.X R61, R57, 0x1, R69, P6 ;  /* 0x00000001393d7824 */ /* 0x000fe200030e0645 */
[----:B------:R-:W-:Y:S01]  /*6bd0*/  ISETP.GT.AND P6, PT, R105, 0x39, PT ;  /* 0x000000396900780c */ /* 0x000fe20003fc4270 */
[----:B------:R-:W-:-:S03]  /*6be0*/  FMUL R69, R154, R9 ;  /* 0x000000099a457220 */ /* 0x000fc60000400000 */
[----:B------:R-:W-:Y:S01]  /*6bf0*/  ISETP.GT.AND P0, PT, R89, RZ, P6 ;  /* 0x000000ff5900720c */ /* 0x000fe20003704270 */
[----:B0-----:R-:W-:-:S12]  /*6c00*/  FMUL R63, R152, R9 ;  /* 0x00000009983f7220 */ /* 0x001fd80000400000 */
[----:B------:R0:W-:Y:S01]  /*6c10*/  @P0 STG.E desc[UR16][R42.64], R65 ;  /* 0x000000412a000986 */ /* 0x0001e2000c101910 */
[----:B------:R-:W-:Y:S01]  /*6c20*/  ISETP.GT.AND P0, PT, R89, 0x8, P5 ;  /* 0x000000085900780c */ /* 0x000fe20002f04270 */
[----:B0-----:R-:W-:-:S12]  /*6c30*/  FMUL R65, R148, R9 ;  /* 0x0000000994417220 */ /* 0x001fd80000400000 */
[----:B------:R0:W-:Y:S01]  /*6c40*/  @P0 STG.E desc[UR16][R60.64+0x20], R67 ;  /* 0x000020433c000986 */ /* 0x0001e2000c101910 */
[----:B------:R-:W-:Y:S01]  /*6c50*/  ISETP.GT.AND P0, PT, R89, 0x8, P6 ;  /* 0x000000085900780c */ /* 0x000fe20003704270 */
[----:B0-----:R-:W-:-:S12]  /*6c60*/  FMUL R67, R146, R9 ;  /* 0x0000000992437220 */ /* 0x001fd80000400000 */
[----:B------:R0:W-:Y:S01]  /*6c70*/  @P0 STG.E desc[UR16][R58.64+0x20], R69 ;  /* 0x000020453a000986 */ /* 0x0001e2000c101910 */
[C---:B------:R-:W-:Y:S02]  /*6c80*/  ISETP.GT.AND P0, PT, R89.reuse, 0x80, P1 ;  /* 0x000000805900780c */ /* 0x040fe40000f04270 */
[----:B------:R-:W-:Y:S01]  /*6c90*/  ISETP.GT.AND P1, PT, R89, 0x88, P1 ;  /* 0x000000885900780c */ /* 0x000fe20000f24270 */
[----:B0-----:R-:W-:-:S10]  /*6ca0*/  FMUL R69, R144, R9 ;  /* 0x0000000990457220 */ /* 0x001fd40000400000 */
[----:B------:R0:W-:Y:S01]  /*6cb0*/  @P0 STG.E desc[UR16][R10.64+0x200], R63 ;  /* 0x0002003f0a000986 */ /* 0x0001e2000c101910 */
[----:B------:R-:W-:-:S04]  /*6cc0*/  ISETP.NE.AND P0, PT, R6, RZ, PT ;  /* 0x000000ff0600720c */ /* 0x000fc80003f05270 */
[----:B------:R-:W-:Y:S01]  /*6cd0*/  ISETP.GT.AND P0, PT, R89, 0x80, P0 ;  /* 0x000000805900780c */ /* 0x000fe20000704270 */
[----:B0-----:R-:W-:-:S12]  /*6ce0*/  FMUL R63, R142, R9 ;  /* 0x000000098e3f7220 */ /* 0x001fd80000400000 */
[----:B------:R-:W-:Y:S01]  /*6cf0*/  @P0 STG.E desc[UR16][R12.64+0x200], R71 ;  /* 0x000200470c000986 */ /* 0x000fe2000c101910 */
[----:B------:R-:W-:-:S03]  /*6d00*/  ISETP.NE.AND P0, PT, R62, RZ, PT ;  /* 0x000000ff3e00720c */ /* 0x000fc60003f05270 */
[----:B------:R0:W-:Y:S01]  /*6d10*/  @P1 STG.E desc[UR16][R10.64+0x220], R65 ;  /* 0x000220410a001986 */ /* 0x0001e2000c101910 */
[----:B------:R-:W-:-:S04]  /*6d20*/  ISETP.GT.AND P1, PT, R105, 0x1, PT ;  /* 0x000000016900780c */ /* 0x000fc80003f24270 */
[----:B------:R-:W-:Y:S01]  /*6d30*/  ISETP.GT.AND P1, PT, R89, 0x88, P1 ;  /* 0x000000885900780c */ /* 0x000fe20000f24270 */
[-C--:B0-----:R-:W-:Y:S01]  /*6d40*/  FMUL R11, R140, R9.reuse ;  /* 0x000000098c0b7220 */ /* 0x081fe20000400000 */
[----:B------:R-:W-:-:S11]  /*6d50*/  FMUL R65, R136, R9 ;  /* 0x0000000988417220 */ /* 0x000fd60000400000 */
[----:B------:R0:W-:Y:S01]  /*6d60*/  @P1 STG.E desc[UR16][R12.64+0x220], R67 ;  /* 0x000220430c001986 */ /* 0x0001e2000c101910 */
[----:B------:R-:W-:-:S04]  /*6d70*/  ISETP.GT.AND P1, PT, R105, 0x8, PT ;  /* 0x000000086900780c */ /* 0x000fc80003f24270 */
[----:B------:R-:W-:Y:S01]  /*6d80*/  ISETP.GT.AND P1, PT, R89, 0x80, P1 ;  /* 0x000000805900780c */ /* 0x000fe20000f24270 */
[----:B0-----:R-:W-:-:S12]  /*6d90*/  FMUL R13, R138, R9 ;  /* 0x000000098a0d7220 */ /* 0x001fd80000400000 */
[----:B------:R-:W-:Y:S01]  /*6da0*/  @P1 STG.E desc[UR16][R16.64+0x200], R69 ;  /* 0x0002004510001986 */ /* 0x000fe2000c101910 */
[----:B------:R-:W-:-:S04]  /*6db0*/  ISETP.GT.AND P1, PT, R105, 0x9, PT ;  /* 0x000000096900780c */ /* 0x000fc80003f24270 */
[----:B------:R-:W-:-:S13]  /*6dc0*/  ISETP.GT.AND P1, PT, R89, 0x80, P1 ;  /* 0x000000805900780c */ /* 0x000fda0000f24270 */
[----:B------:R0:W-:Y:S01]  /*6dd0*/  @P1 STG.E desc[UR16][R20.64+0x200], R63 ;  /* 0x0002003f14001986 */ /* 0x0001e2000c101910 */
[----:B------:R-:W-:-:S04]  /*6de0*/  ISETP.GT.AND P1, PT, R105, 0x8, PT ;  /* 0x000000086900780c */ /* 0x000fc80003f24270 */
[----:B------:R-:W-:Y:S01]  /*6df0*/  ISETP.GT.AND P1, PT, R89, 0x88, P1 ;  /* 0x000000885900780c */ /* 0x000fe20000f24270 */
[----:B0-----:R-:W-:-:S12]  /*6e00*/  FMUL R63, R134, R9 ;  /* 0x00000009863f7220 */ /* 0x001fd80000400000 */
[----:B------:R0:W-:Y:S01]  /*6e10*/  @P1 STG.E desc[UR16][R16.64+0x220], R11 ;  /* 0x0002200b10001986 */ /* 0x0001e2000c101910 */
[----:B------:R-:W-:-:S04]  /*6e20*/  ISETP.GT.AND P1, PT, R105, 0x9, PT ;  /* 0x000000096900780c */ /* 0x000fc80003f24270 */
[----:B------:R-:W-:Y:S01]  /*6e30*/  ISETP.GT.AND P1, PT, R89, 0x88, P1 ;  /* 0x000000885900780c */ /* 0x000fe20000f24270 */
[----:B0-----:R-:W-:-:S12]  /*6e40*/  FMUL R17, R132, R9 ;  /* 0x0000000984117220 */ /* 0x001fd80000400000 */
[----:B------:R0:W-:Y:S01]  /*6e50*/  @P1 STG.E desc[UR16][R20.64+0x220], R13 ;  /* 0x0002200d14001986 */ /* 0x0001e2000c101910 */
[----:B------:R-:W-:-:S04]  /*6e60*/  ISETP.GT.AND P1, PT, R105, 0x10, PT ;  /* 0x000000106900780c */ /* 0x000fc80003f24270 */
[----:B------:R-:W-:Y:S01]  /*6e70*/  ISETP.GT.AND P1, PT, R89, 0x80, P1 ;  /* 0x000000805900780c */ /* 0x000fe20000f24270 */
[-C--:B0-----:R-:W-:Y:S01]  /*6e80*/  FMUL R13, R130, R9.reuse ;  /* 0x00000009820d7220 */ /* 0x081fe20000400000 */
[----:B------:R-:W-:-:S11]  /*6e90*/  FMUL R21, R128, R9 ;  /* 0x0000000980157220 */ /* 0x000fd60000400000 */
[----:B------:R-:W-:Y:S02]  /*6ea0*/  @P1 IMAD.MOV.U32 R10, RZ, RZ, R30 ;  /* 0x000000ffff0a1224 */ /* 0x000fe400078e001e */
[----:B------:R-:W-:-:S05]  /*6eb0*/  @P1 IMAD.MOV.U32 R11, RZ, RZ, R31 ;  /* 0x000000ffff0b1224 */ /* 0x000fca00078e001f */
[----:B------:R0:W-:Y:S01]  /*6ec0*/  @P1 STG.E desc[UR16][R10.64+0x200], R65 ;  /* 0x000200410a001986 */ /* 0x0001e2000c101910 */
[----:B------:R-:W-:-:S04]  /*6ed0*/  ISETP.GT.AND P1, PT, R105, 0x11, PT ;  /* 0x000000116900780c */ /* 0x000fc80003f24270 */
[----:B------:R-:W-:-:S13]  /*6ee0*/  ISETP.GT.AND P1, PT, R89, 0x80, P1 ;  /* 0x000000805900780c */ /* 0x000fda0000f24270 */
[----:B0-----:R-:W-:Y:S01]  /*6ef0*/  @P1 MOV R10, R28 ;  /* 0x0000001c000a1202 */ /* 0x001fe20000000f00 */
[----:B------:R-:W-:-:S05]  /*6f00*/  @P1 IMAD.MOV.U32 R11, RZ, RZ, R29 ;  /* 0x000000ffff0b1224 */ /* 0x000fca00078e001d */
        /* <DEDUP_REMOVED lines=47> */
[C---:B------:R-:W-:Y:S02]  /*7200*/  ISETP.GT.AND P1, PT, R89.reuse, 0x80, P2 ;  /* 0x000000805900780c */ /* 0x040fe40001724270 */
[----:B------:R-:W-:Y:S01]  /*7210*/  ISETP.GT.AND P2, PT, R89, 0x88, P2 ;  /* 0x000000885900780c */ /* 0x000fe20001744270 */
[----:B0-----:R-:W-:-:S10]  /*7220*/  FMUL R21, R90, R9 ;  /* 0x000000095a157220 */ /* 0x001fd40000400000 */
[----:B------:R0:W-:Y:S01]  /*7230*/  @P1 STG.E desc[UR16][R32.64+0x200], R11 ;  /* 0x0002000b20001986 */ /* 0x0001e2000c101910 */
[----:B------:R-:W-:-:S04]  /*7240*/  ISETP.GT.AND P1, PT, R105, 0x28, PT ;  /* 0x000000286900780c */ /* 0x000fc80003f24270 */
[----:B------:R-:W-:Y:S01]  /*7250*/  ISETP.GT.AND P1, PT, R89, 0x88, P1 ;  /* 0x000000885900780c */ /* 0x000fe20000f24270 */
[----:B0-----:R-:W-:-:S12]  /*7260*/  FMUL R11, R102, R9 ;  /* 0x00000009660b7220 */ /* 0x001fd80000400000 */
[----:B------:R0:W-:Y:S01]  /*7270*/  @P1 STG.E desc[UR16][R50.64+0x220], R17 ;  /* 0x0002201132001986 */ /* 0x0001e2000c101910 */
[C---:B------:R-:W-:Y:S02]  /*7280*/  ISETP.GT.AND P1, PT, R89.reuse, 0x80, P3 ;  /* 0x000000805900780c */ /* 0x040fe40001f24270 */
[C---:B------:R-:W-:Y:S01]  /*7290*/  ISETP.GT.AND P3, PT, R89.reuse, 0x88, P3 ;  /* 0x000000885900780c */ /* 0x040fe20001f64270 */
[----:B------:R1:W-:Y:S01]  /*72a0*/  @P2 STG.E desc[UR16][R26.64+0x220], R13 ;  /* 0x0002200d1a002986 */ /* 0x0003e2000c101910 */
[C---:B------:R-:W-:Y:S02]  /*72b0*/  ISETP.GT.AND P2, PT, R89.reuse, 0x80, P6 ;  /* 0x000000805900780c */ /* 0x040fe40003744270 */
[----:B------:R-:W-:Y:S01]  /*72c0*/  ISETP.GT.AND P6, PT, R89, 0x88, P6 ;  /* 0x000000885900780c */ /* 0x000fe200037c4270 */
[----:B0-----:R-:W-:-:S06]  /*72d0*/  FMUL R17, R100, R9 ;  /* 0x0000000964117220 */ /* 0x001fcc0000400000 */
[----:B------:R0:W-:Y:S01]  /*72e0*/  @P1 STG.E desc[UR16][R52.64+0x200], R15 ;  /* 0x0002000f34001986 */ /* 0x0001e2000c101910 */
[C---:B------:R-:W-:Y:S01]  /*72f0*/  ISETP.GT.AND P1, PT, R89.reuse, 0x80, P4 ;  /* 0x000000805900780c */ /* 0x040fe20002724270 */
[-C--:B-1----:R-:W-:Y:S01]  /*7300*/  FMUL R13, R98, R9.reuse ;  /* 0x00000009620d7220 */ /* 0x082fe20000400000 */
[----:B------:R-:W-:Y:S01]  /*7310*/  ISETP.GT.AND P4, PT, R89, 0x88, P4 ;  /* 0x000000885900780c */ /* 0x000fe20002784270 */
[----:B0-----:R-:W-:-:S10]  /*7320*/  FMUL R15, R96, R9 ;  /* 0x00000009600f7220 */ /* 0x001fd40000400000 */
[----:B------:R0:W-:Y:S01]  /*7330*/  @P1 STG.E desc[UR16][R36.64+0x200], R11 ;  /* 0x0002000b24001986 */ /* 0x0001e2000c101910 */
[C---:B------:R-:W-:Y:S02]  /*7340*/  ISETP.GT.AND P1, PT, R89.reuse, 0x80, P5 ;  /* 0x000000805900780c */ /* 0x040fe40002f24270 */
[----:B------:R-:W-:Y:S01]  /*7350*/  ISETP.GT.AND P5, PT, R89, 0x88, P5 ;  /* 0x000000885900780c */ /* 0x000fe20002fa4270 */
[----:B------:R1:W-:Y:S04]  /*7360*/  @P3 STG.E desc[UR16][R56.64+0x220], R17 ;  /* 0x0002201138003986 */ /* 0x0003e8000c101910 */
[----:B------:R1:W-:Y:S01]  /*7370*/  @P4 STG.E desc[UR16][R34.64+0x220], R13 ;  /* 0x0002200d22004986 */ /* 0x0003e2000c101910 */
[----:B0-----:R-:W-:-:S05]  /*7380*/  FMUL R11, R92, R9 ;  /* 0x000000095c0b7220 */ /* 0x001fca0000400000 */
[----:B------:R1:W-:Y:S04]  /*7390*/  @P1 STG.E desc[UR16][R54.64+0x200], R15 ;  /* 0x0002000f36001986 */ /* 0x0003e8000c101910 */
[----:B------:R1:W-:Y:S04]  /*73a0*/  @P2 STG.E desc[UR16][R42.64+0x200], R19 ;  /* 0x000200132a002986 */ /* 0x0003e8000c101910 */
[----:B------:R1:W-:Y:S04]  /*73b0*/  @P5 STG.E desc[UR16][R60.64+0x220], R11 ;  /* 0x0002200b3c005986 */ /* 0x0003e8000c101910 */
[----:B------:R1:W-:Y:S02]  /*73c0*/  @P6 STG.E desc[UR16][R58.64+0x220], R21 ;  /* 0x000220153a006986 */ /* 0x0003e4000c101910 */
.L_x_152:
[----:B------:R-:W-:Y:S05]  /*73d0*/  BSYNC B0 ;  /* 0x0000000000007941 */ /* 0x000fea0003800000 */
.L_x_28:
[----:B------:R-:W-:Y:S01]  /*73e0*/  ULDC UR6, c[0x0][0xc] ;  /* 0x0000030000067ab9 */ /* 0x000fe20000000800 */
[----:B------:R-:W-:Y:S01]  /*73f0*/  ULDC UR7, c[0x0][0x10] ;  /* 0x0000040000077ab9 */ /* 0x000fe20000000800 */
[----:B01----:R-:W0:Y:S01]  /*7400*/  LDC R11, c[0x0][0x14] ;  /* 0x00000500ff0b7b82 */ /* 0x003e220000000800 */
[----:B------:R-:W-:Y:S01]  /*7410*/  UIMAD.WIDE.U32 UR6, UR6, UR7, URZ ;  /* 0x00000007060672a5 */ /* 0x000fe2000f8e003f */
[----:B------:R-:W-:Y:S01]  /*7420*/  PRMT R10, RZ, 0x7610, R10 ;  /* 0x00007610ff0a7816 */ /* 0x000fe2000000000a */
[----:B------:R-:W-:Y:S02]  /*7430*/  IMAD.MOV.U32 R14, RZ, RZ, -0x1 ;  /* 0xffffffffff0e7424 */ /* 0x000fe400078e00ff */
[----:B------:R-:W-:Y:S02]  /*7440*/  IMAD.MOV.U32 R6, RZ, RZ, -0x1 ;  /* 0xffffffffff067424 */ /* 0x000fe400078e00ff */
[----:B0-----:R-:W-:-:S04]  /*7450*/  IMAD.WIDE.U32 R2, R11, UR6, R2 ;  /* 0x000000060b027c25 */ /* 0x001fc8000f8e0002 */
[----:B------:R-:W-:Y:S01]  /*7460*/  IMAD R11, R11, UR7, RZ ;  /* 0x000000070b0b7c24 */ /* 0x000fe2000f8e02ff */
[----:B------:R-:W-:Y:S02]  /*7470*/  ULDC.64 UR6, c[0x0][0x750] ;  /* 0x0001d40000067ab9 */ /* 0x000fe40000000a00 */
[----:B------:R-:W-:Y:S01]  /*7480*/  ISETP.GE.U32.AND P1, PT, R2, UR6, PT ;  /* 0x0000000602007c0c */ /* 0x000fe2000bf26070 */
[----:B------:R-:W-:-:S05]  /*7490*/  IMAD.IADD R3, R3, 0x1, R11 ;  /* 0x0000000103037824 */ /* 0x000fca00078e020b */
[----:B------:R-:W-:-:S13]  /*74a0*/  ISETP.GE.U32.AND.EX P1, PT, R3, UR7, PT, P1 ;  /* 0x0000000703007c0c */ /* 0x000fda000bf26110 */
[----:B------:R-:W-:Y:S05]  /*74b0*/  @P1 BRA `(.L_x_153) ;  /* 0x0000000400641947 */ /* 0x000fea0003800000 */
[----:B------:R-:W0:Y:S01]  /*74c0*/  S2R R18, SR_CTAID.X ;  /* 0x0000000000127919 */ /* 0x000e220000002500 */
[----:B------:R-:W1:Y:S01]  /*74d0*/  LDC.64 R16, c[0x0][0x728] ;  /* 0x0001ca00ff107b82 */ /* 0x000e620000000a00 */
[----:B------:R-:W-:Y:S01]  /*74e0*/  ULDC UR6, c[0x0][0x150] ;  /* 0x0000540000067ab9 */ /* 0x000fe20000000800 */
[----:B------:R-:W-:Y:S01]  /*74f0*/  IMAD.MOV.U32 R14, RZ, RZ, R2 ;  /* 0x000000ffff0e7224 */ /* 0x000fe200078e0002 */
[----:B------:R-:W0:Y:S01]  /*7500*/  S2R R24, SR_CTAID.Y ;  /* 0x0000000000187919 */ /* 0x000e220000002600 */
[----:B------:R-:W-:-:S04]  /*7510*/  IMAD.MOV.U32 R15, RZ, RZ, R3 ;  /* 0x000000ffff0f7224 */ /* 0x000fc800078e0003 */
[----:B------:R-:W2:Y:S08]  /*7520*/  LDC R23, c[0x0][0x144] ;  /* 0x00005100ff177b82 */ /* 0x000eb00000000800 */
[----:B------:R-:W2:Y:S08]  /*7530*/  LDC R6, c[0x0][0x730] ;  /* 0x0001cc00ff067b82 */ /* 0x000eb00000000800 */
[----:B------:R-:W2:Y:S01]  /*7540*/  LDC.64 R20, c[0x0][0x720] ;  /* 0x0001c800ff147b82 */ /* 0x000ea20000000a00 */
[----:B-1----:R-:W-:-:S04]  /*7550*/  ISETP.NE.U32.AND P1, PT, R16, RZ, PT ;  /* 0x000000ff1000720c */ /* 0x002fc80003f25070 */
[----:B------:R-:W-:Y:S02]  /*7560*/  ISETP.NE.AND.EX P1, PT, R17, RZ, PT, P1 ;  /* 0x000000ff1100720c */ /* 0x000fe40003f25310 */
[----:B0-----:R-:W-:-:S05]  /*7570*/  I2FP.F32.U32 R10, R18 ;  /* 0x00000012000a7245 */ /* 0x001fca0000201000 */
[----:B------:R-:W-:-:S04]  /*7580*/  FMUL R10, R10, UR6 ;  /* 0x000000060a0a7c20 */ /* 0x000fc80008400000 */
[----:B------:R0:W1:Y:S02]  /*7590*/  F2I.U32.TRUNC.NTZ R22, R10 ;  /* 0x0000000a00167305 */ /* 0x000064000020f000 */
[----:B------:R-:W-:Y:S05]  /*75a0*/  @!P1 BRA `(.L_x_154) ;  /* 0x0000000000289947 */ /* 0x000fea0003800000 */
[----:B------:R-:W3:Y:S02]  /*75b0*/  LDC R11, c[0x0][0x734] ;  /* 0x0001cd00ff0b7b82 */ /* 0x000ee40000000800 */
[----:B---3--:R-:W-:-:S05]  /*75c0*/  IADD3 R15, P1, R2, R11, RZ ;  /* 0x0000000b020f7210 */ /* 0x008fca0007f3e0ff */
[----:B------:R-:W-:-:S04]  /*75d0*/  IMAD.X R19, RZ, RZ, R3, P1 ;  /* 0x000000ffff137224 */ /* 0x000fc800008e0603 */
[----:B0-----:R-:W-:-:S04]  /*75e0*/  IMAD.WIDE.U32 R10, R19, R16, RZ ;  /* 0x00000010130a7225 */ /* 0x001fc800078e00ff */
[----:B------:R-:W-:-:S04]  /*75f0*/  IMAD.WIDE.U32 R12, P1, R15, R17, R10 ;  /* 0x000000110f0c7225 */ /* 0x000fc8000782000a */
[----:B------:R-:W-:-:S04]  /*7600*/  IMAD.WIDE.U32 R10, R15, R16, RZ ;  /* 0x000000100f0a7225 */ /* 0x000fc800078e00ff */
[----:B------:R-:W-:Y:S01]  /*7610*/  IMAD.X R15, RZ, RZ, RZ, P1 ;  /* 0x000000ffff0f7224 */ /* 0x000fe200008e06ff */
[----:B------:R-:W-:Y:S01]  /*7620*/  IADD3 RZ, P1, R11, R12, RZ ;  /* 0x0000000c0bff7210 */ /* 0x000fe20007f3e0ff */
[----:B------:R-:W-:-:S04]  /*7630*/  IMAD.MOV.U32 R14, RZ, RZ, R13 ;  /* 0x000000ffff0e7224 */ /* 0x000fc800078e000d */
[----:B------:R-:W-:-:S08]  /*7640*/  IMAD.WIDE.U32.X R14, R19, R17, R14, P1 ;  /* 0x00000011130e7225 */ /* 0x000fd000008e040e */
.L_x_154:
[----:B------:R-:W3:Y:S01]  /*7650*/  LDC.64 R28, c[0x0][0x740] ;  /* 0x0001d000ff1c7b82 */ /* 0x000ee20000000a00 */
[-CC-:B--2---:R-:W-:Y:S01]  /*7660*/  SHF.R.U64 R19, R14, R6.reuse, R15.reuse ;  /* 0x000000060e137219 */ /* 0x184fe2000000120f */
[----:B-1----:R-:W-:Y:S01]  /*7670*/  IMAD.MOV R22, RZ, RZ, -R22 ;  /* 0x000000ffff167224 */ /* 0x002fe200078e0a16 */
[----:B------:R-:W-:Y:S01]  /*7680*/  SHF.R.U32.HI R6, RZ, R6, R15 ;  /* 0x00000006ff067219 */ /* 0x000fe2000001160f */
[----:B------:R-:W-:Y:S01]  /*7690*/  ULDC UR6, c[0x0][0x154] ;  /* 0x0000550000067ab9 */ /* 0x000fe20000000800 */
[----:B------:R-:W-:Y:S01]  /*76a0*/  IADD3 R13, P1, RZ, -R19, RZ ;  /* 0x80000013ff0d7210 */ /* 0x000fe20007f3e0ff */
[----:B------:R-:W-:Y:S01]  /*76b0*/  IMAD R25, R23, R22, R18 ;  /* 0x0000001617197224 */ /* 0x000fe200078e0212 */
[----:B------:R-:W-:Y:S01]  /*76c0*/  MOV R15, 0x1 ;  /* 0x00000001000f7802 */ /* 0x000fe20000000f00 */
[----:B------:R-:W1:Y:S02]  /*76d0*/  LDC R12, c[0x0][0x718] ;  /* 0x0001c600ff0c7b82 */ /* 0x000e640000000800 */
[----:B------:R-:W-:-:S04]  /*76e0*/  IMAD.X R11, RZ, RZ, ~R6, P1 ;  /* 0x000000ffff0b7224 */ /* 0x000fc800008e0e06 */
[-C--:B------:R-:W-:Y:S02]  /*76f0*/  IMAD R6, R11, R20.reuse, RZ ;  /* 0x000000140b067224 */ /* 0x080fe400078e02ff */
[----:B------:R-:W2:Y:S01]  /*7700*/  LDC R14, c[0x0][0x708] ;  /* 0x0001c200ff0e7b82 */ /* 0x000ea20000000800 */
[----:B0-----:R-:W-:-:S04]  /*7710*/  IMAD.WIDE.U32 R10, R13, R20, R2 ;  /* 0x000000140d0a7225 */ /* 0x001fc800078e0002 */
[----:B------:R-:W-:Y:S01]  /*7720*/  IMAD R13, R13, R21, R6 ;  /* 0x000000150d0d7224 */ /* 0x000fe200078e0206 */
[----:B------:R-:W-:Y:S02]  /*7730*/  I2FP.F32.U32 R6, R24 ;  /* 0x0000001800067245 */ /* 0x000fe40000201000 */
[----:B------:R-:W0:Y:S01]  /*7740*/  LDC R26, c[0x0][0x758] ;  /* 0x0001d600ff1a7b82 */ /* 0x000e220000000800 */
[----:B------:R-:W-:Y:S01]  /*7750*/  IMAD.IADD R11, R11, 0x1, R13 ;  /* 0x000000010b0b7824 */ /* 0x000fe200078e020d */
[----:B---3--:R-:W-:Y:S01]  /*7760*/  ISETP.NE.U32.AND P1, PT, R28, RZ, PT ;  /* 0x000000ff1c00720c */ /* 0x008fe20003f25070 */
[----:B------:R-:W-:Y:S01]  /*7770*/  FMUL R6, R6, UR6 ;  /* 0x0000000606067c20 */ /* 0x000fe20008400000 */
[----:B------:R-:W-:Y:S02]  /*7780*/  IMAD.MOV.U32 R13, RZ, RZ, -0x1 ;  /* 0xffffffffff0d7424 */ /* 0x000fe400078e00ff */
[----:B------:R-:W-:Y:S01]  /*7790*/  ISETP.NE.AND.EX P1, PT, R29, RZ, PT, P1 ;  /* 0x000000ff1d00720c */ /* 0x000fe20003f25310 */
[----:B------:R3:W0:Y:S01]  /*77a0*/  F2I.U32.TRUNC.NTZ R20, R6 ;  /* 0x0000000600147305 */ /* 0x000622000020f000 */
[----:B------:R-:W3:Y:S01]  /*77b0*/  LDC R23, c[0x0][0x148] ;  /* 0x00005200ff177b82 */ /* 0x000ee20000000800 */
[----:B-1----:R-:W-:-:S02]  /*77c0*/  SHF.R.U64 R18, R10, R12, R11 ;  /* 0x0000000c0a127219 */ /* 0x002fc4000000120b */
[----:B------:R-:W-:-:S05]  /*77d0*/  SHF.R.U32.HI R11, RZ, R12, R11 ;  /* 0x0000000cff0b7219 */ /* 0x000fca000001160b */
[----:B------:R-:W1:Y:S01]  /*77e0*/  LDC R22, c[0x0][0x700] ;  /* 0x0001c000ff167b82 */ /* 0x000e620000000800 */
[-CC-:B--2---:R-:W-:Y:S02]  /*77f0*/  SHF.R.U64 R16, R18, R14.reuse, R11.reuse ;  /* 0x0000000e12107219 */ /* 0x184fe4000000120b */
[----:B------:R-:W-:-:S05]  /*7800*/  SHF.R.U32.HI R11, RZ, R14, R11 ;  /* 0x0000000eff0b7219 */ /* 0x000fca000001160b */
[----:B------:R-:W2:Y:S01]  /*7810*/  LDC R30, c[0x0][0x748] ;  /* 0x0001d200ff1e7b82 */ /* 0x000ea20000000800 */
[-CC-:B0-----:R-:W-:Y:S02]  /*7820*/  SHF.R.U64 R21, R16, R26.reuse, R11.reuse ;  /* 0x0000001a10157219 */ /* 0x181fe4000000120b */
[-C--:B------:R-:W-:Y:S02]  /*7830*/  SHF.L.U32 R13, R13, R26.reuse, RZ ;  /* 0x0000001a0d0d7219 */ /* 0x080fe400000006ff */
[-C--:B------:R-:W-:Y:S01]  /*7840*/  SHF.R.U32.HI R11, RZ, R26.reuse, R11 ;  /* 0x0000001aff0b7219 */ /* 0x080fe2000001160b */
[----:B------:R-:W-:Y:S01]  /*7850*/  IMAD.MOV.U32 R10, RZ, RZ, R21 ;  /* 0x000000ffff0a7224 */ /* 0x000fe200078e0015 */
[----:B------:R-:W-:Y:S01]  /*7860*/  SHF.L.U32 R86, R15, R26, RZ ;  /* 0x0000001a0f567219 */ /* 0x000fe200000006ff */
[----:B------:R-:W0:Y:S01]  /*7870*/  LDC R31, c[0x0][0x738] ;  /* 0x0001ce00ff1f7b82 */ /* 0x000e220000000800 */
[----:B------:R-:W-:-:S07]  /*7880*/  LOP3.LUT R27, RZ, R13, RZ, 0x33, !PT ;  /* 0x0000000dff1b7212 */ /* 0x000fce00078e33ff */
[----:B------:R-:W0:Y:S01]  /*7890*/  LDC R32, c[0x0][0x710] ;  /* 0x0001c400ff207b82 */ /* 0x000e220000000800 */
[----:B------:R-:W-:Y:S05]  /*78a0*/  @!P1 BRA `(.L_x_155) ;  /* 0x0000000000289947 */ /* 0x000fea0003800000 */
[----:B---3--:R-:W3:Y:S02]  /*78b0*/  LDC R6, c[0x0][0x74c] ;  /* 0x0001d300ff067b82 */ /* 0x008ee40000000800 */
[----:B---3--:R-:W-:-:S05]  /*78c0*/  IADD3 R15, P1, R21, R6, RZ ;  /* 0x00000006150f7210 */ /* 0x008fca0007f3e0ff */
        /* <DEDUP_REMOVED lines=8> */
.L_x_155:
[----:B------:R-:W-:Y:S01]  /*7950*/  ISETP.NE.AND P1, PT, R0, 0x1, PT ;  /* 0x000000010000780c */ /* 0x000fe20003f25270 */
[----:B-1----:R-:W-:Y:S01]  /*7960*/  VIADD R13, R22, 0xffffffff ;  /* 0xffffffff160d7836 */ /* 0x002fe20000000000 */
[----:B--23--:R-:W-:Y:S01]  /*7970*/  SHF.R.U64 R6, R10, R30, R11 ;  /* 0x0000001e0a067219 */ /* 0x00cfe2000000120b */
[----:B------:R-:W-:Y:S01]  /*7980*/  IMAD.MOV R20, RZ, RZ, -R20 ;  /* 0x000000ffff147224 */ /* 0x000fe200078e0a14 */
[----:B------:R-:W-:-:S03]  /*7990*/  LOP3.LUT R11, R16, R27, RZ, 0xc0, !PT ;  /* 0x0000001b100b7212 */ /* 0x000fc600078ec0ff */
[----:B------:R-:W-:Y:S02]  /*79a0*/  IMAD.MOV R10, RZ, RZ, -R6 ;  /* 0x000000ffff0a7224 */ /* 0x000fe400078e0a06 */
[----:B------:R-:W-:Y:S01]  /*79b0*/  IMAD R86, R86, R6, R11 ;  /* 0x0000000656567224 */ /* 0x000fe200078e020b */
[----:B------:R-:W-:Y:S01]  /*79c0*/  LOP3.LUT R11, R18, R13, RZ, 0xc0, !PT ;  /* 0x0000000d120b7212 */ /* 0x000fe200078ec0ff */
[----:B0-----:R-:W-:Y:S02]  /*79d0*/  IMAD R6, R10, R31, R21 ;  /* 0x0000001f0a067224 */ /* 0x001fe400078e0215 */
[----:B------:R-:W-:Y:S02]  /*79e0*/  @P1 IMAD R25, R23, R20, R24 ;  /* 0x0000001417191224 */ /* 0x000fe400078e0218 */
[----:B------:R-:W-:Y:S02]  /*79f0*/  IMAD R11, R6, R22, R11 ;  /* 0x00000016060b7224 */ /* 0x000fe400078e020b */
[----:B------:R-:W-:-:S02]  /*7a00*/  IMAD R86, R86, R32, R25 ;  /* 0x0000002056567224 */ /* 0x000fc400078e0219 */
[----:B------:R-:W-:Y:S02]  /*7a10*/  IMAD.MOV.U32 R10, RZ, RZ, 0x1 ;  /* 0x00000001ff0a7424 */ /* 0x000fe400078e00ff */
[----:B------:R-:W-:Y:S01]  /*7a20*/  IMAD.MOV.U32 R6, RZ, RZ, R19 ;  /* 0x000000ffff067224 */ /* 0x000fe200078e0013 */
[----:B------:R-:W-:Y:S02]  /*7a30*/  SEL R14, R11, R86, !P1 ;  /* 0x000000560b0e7207 */ /* 0x000fe40004800000 */
[----:B------:R-:W-:-:S07]  /*7a40*/  SEL R86, R86, R11, !P1 ;  /* 0x0000000b56567207 */ /* 0x000fce0004800000 */
.L_x_153:
[----:B------:R-:W-:Y:S01]  /*7a50*/  LOP3.LUT P1, RZ, R10, 0xff, RZ, 0xc0, !PT ;  /* 0x000000ff0aff7812 */ /* 0x000fe2000782c0ff */
[----:B------:R-:W-:-:S12]  /*7a60*/  IMAD.MOV.U32 R12, RZ, RZ, R86 ;  /* 0x000000ffff0c7224 */ /* 0x000fd800078e0056 */
[----:B------:R-:W-:Y:S05]  /*7a70*/  @P1 BRA `(.L_x_156) ;  /* 0xffffff9800341947 */ /* 0x000fea000383ffff */
[----:B------:R-:W-:Y:S05]  /*7a80*/  EXIT ;  /* 0x000000000000794d */ /* 0x000fea0003800000 */
.L_x_8:
[----:B0-----:R-:W-:Y:S01]  /*7a90*/  ULDC.64 UR4, c[0x0][0x750] ;  /* 0x0001d40000047ab9 */ /* 0x001fe20000000a00 */
        /* <DEDUP_REMOVED lines=8> */
[----:B------:R-:W-:Y:S01]  /*7b20*/  MOV R18, R2 ;  /* 0x0000000200127202 */ /* 0x000fe20000000f00 */
[----:B------:R-:W-:-:S06]  /*7b30*/  IMAD.MOV.U32 R19, RZ, RZ, R3 ;  /* 0x000000ffff137224 */ /* 0x000fcc00078e0003 */
        /* <DEDUP_REMOVED lines=15> */
.L_x_158:
[----:B------:R-:W0:Y:S01]  /*7c30*/  LDC.64 R30, c[0x0][0x740] ;  /* 0x0001d000ff1e7b82 */ /* 0x000e220000000a00 */
[-CC-:B------:R-:W-:Y:S01]  /*7c40*/  SHF.R.U64 R20, R18, R8.reuse, R19.reuse ;  /* 0x0000000812147219 */ /* 0x180fe20000001213 */
[----:B------:R-:W-:Y:S01]  /*7c50*/  IMAD.MOV.U32 R27, RZ, RZ, 0x1 ;  /* 0x00000001ff1b7424 */ /* 0x000fe200078e00ff */
[----:B------:R-:W-:Y:S02]  /*7c60*/  SHF.R.U32.HI R7, RZ, R8, R19 ;  /* 0x00000008ff077219 */ /* 0x000fe40000011613 */
[----:B------:R-:W-:-:S03]  /*7c70*/  IADD3 R17, P0, RZ, -R20, RZ ;  /* 0x80000014ff117210 */ /* 0x000fc60007f1e0ff */
[----:B------:R-:W1:Y:S02]  /*7c80*/  LDC R16, c[0x0][0x718] ;  /* 0x0001c600ff107b82 */ /* 0x000e640000000800 */
[----:B------:R-:W-:Y:S02]  /*7c90*/  IMAD.X R7, RZ, RZ, ~R7, P0 ;  /* 0x000000ffff077224 */ /* 0x000fe400000e0e07 */
[----:B------:R-:W-:-:S04]  /*7ca0*/  IMAD.WIDE.U32 R14, R17, R24, R2 ;  /* 0x00000018110e7225 */ /* 0x000fc800078e0002 */
[----:B------:R-:W2:Y:S01]  /*7cb0*/  LDC R18, c[0x0][0x708] ;  /* 0x0001c200ff127b82 */ /* 0x000ea20000000800 */
[----:B------:R-:W-:-:S04]  /*7cc0*/  IMAD R8, R7, R24, RZ ;  /* 0x0000001807087224 */ /* 0x000fc800078e02ff */
[----:B------:R-:W-:-:S03]  /*7cd0*/  IMAD R7, R17, R25, R8 ;  /* 0x0000001911077224 */ /* 0x000fc600078e0208 */
[----:B------:R-:W3:Y:S01]  /*7ce0*/  LDC R28, c[0x0][0x758] ;  /* 0x0001d600ff1c7b82 */ /* 0x000ee20000000800 */
[----:B------:R-:W-:Y:S01]  /*7cf0*/  IMAD.IADD R7, R15, 0x1, R7 ;  /* 0x000000010f077824 */ /* 0x000fe200078e0207 */
[----:B0-----:R-:W-:Y:S01]  /*7d00*/  ISETP.NE.U32.AND P0, PT, R30, RZ, PT ;  /* 0x000000ff1e00720c */ /* 0x001fe20003f05070 */
[----:B------:R-:W-:-:S03]  /*7d10*/  IMAD.MOV.U32 R15, RZ, RZ, -0x1 ;  /* 0xffffffffff0f7424 */ /* 0x000fc600078e00ff */
[----:B------:R-:W-:Y:S02]  /*7d20*/  ISETP.NE.AND.EX P0, PT, R31, RZ, PT, P0 ;  /* 0x000000ff1f00720c */ /* 0x000fe40003f05300 */
[----:B------:R-:W0:Y:S01]  /*7d30*/  LDC R23, c[0x0][0x700] ;  /* 0x0001c000ff177b82 */ /* 0x000e220000000800 */
[-CC-:B-1----:R-:W-:Y:S02]  /*7d40*/  SHF.R.U64 R12, R14, R16.reuse, R7.reuse ;  /* 0x000000100e0c7219 */ /* 0x182fe40000001207 */
[----:B------:R-:W-:-:S05]  /*7d50*/  SHF.R.U32.HI R7, RZ, R16, R7 ;  /* 0x00000010ff077219 */ /* 0x000fca0000011607 */
[----:B------:R-:W1:Y:S01]  /*7d60*/  LDC R8, c[0x0][0x748] ;  /* 0x0001d200ff087b82 */ /* 0x000e620000000800 */
[-CC-:B--2---:R-:W-:Y:S02]  /*7d70*/  SHF.R.U64 R24, R12, R18.reuse, R7.reuse ;  /* 0x000000120c187219 */ /* 0x184fe40000001207 */
[----:B------:R-:W-:-:S05]  /*7d80*/  SHF.R.U32.HI R7, RZ, R18, R7 ;  /* 0x00000012ff077219 */ /* 0x000fca0000011607 */
[----:B------:R-:W2:Y:S01]  /*7d90*/  LDC R25, c[0x0][0x738] ;  /* 0x0001ce00ff197b82 */ /* 0x000ea20000000800 */
[-C--:B---3--:R-:W-:Y:S02]  /*7da0*/  SHF.L.U32 R14, R15, R28.reuse, RZ ;  /* 0x0000001c0f0e7219 */ /* 0x088fe400000006ff */
[--C-:B------:R-:W-:Y:S02]  /*7db0*/  SHF.R.U64 R26, R24, R28, R7.reuse ;  /* 0x0000001c181a7219 */ /* 0x100fe40000001207 */
[----:B------:R-:W-:Y:S02]  /*7dc0*/  LOP3.LUT R29, RZ, R14, RZ, 0x33, !PT ;  /* 0x0000000eff1d7212 */ /* 0x000fe400078e33ff */
[----:B------:R-:W-:Y:S01]  /*7dd0*/  SHF.R.U32.HI R15, RZ, R28, R7 ;  /* 0x0000001cff0f7219 */ /* 0x000fe20000011607 */
[----:B------:R-:W3:Y:S01]  /*7de0*/  LDC R32, c[0x0][0x710] ;  /* 0x0001c400ff207b82 */ /* 0x000ee20000000800 */
[----:B------:R-:W-:Y:S01]  /*7df0*/  IMAD.MOV.U32 R14, RZ, RZ, R26 ;  /* 0x000000ffff0e7224 */ /* 0x000fe200078e001a */
[----:B------:R-:W-:Y:S06]  /*7e00*/  @!P0 BRA `(.L_x_159) ;  /* 0x0000000000288947 */ /* 0x000fec0003800000 */
        /* <DEDUP_REMOVED lines=10> */
.L_x_159:
[----:B------:R-:W-:Y:S02]  /*7eb0*/  ISETP.NE.AND P0, PT, R0, 0x1, PT ;  /* 0x000000010000780c */ /* 0x000fe40003f05270 */
[----:B-1----:R-:W-:Y:S01]  /*7ec0*/  SHF.R.U64 R8, R14, R8, R15 ;  /* 0x000000080e087219 */ /* 0x002fe2000000120f */
[----:B0-----:R-:W-:Y:S01]  /*7ed0*/  VIADD R15, R23, 0xffffffff ;  /* 0xffffffff170f7836 */ /* 0x001fe20000000000 */
[----:B------:R-:W-:Y:S02]  /*7ee0*/  SHF.L.U32 R27, R27, R28, RZ ;  /* 0x0000001c1b1b7219 */ /* 0x000fe400000006ff */
[----:B------:R-:W-:Y:S02]  /*7ef0*/  LOP3.LUT R7, R24, R29, RZ, 0xc0, !PT ;  /* 0x0000001d18077212 */ /* 0x000fe400078ec0ff */
[----:B------:R-:W-:-:S03]  /*7f00*/  IADD3 R11, -R8, RZ, RZ ;  /* 0x000000ff080b7210 */ /* 0x000fc60007ffe1ff */
[----:B------:R-:W-:Y:S02]  /*7f10*/  IMAD R8, R27, R8, R7 ;  /* 0x000000081b087224 */ /* 0x000fe400078e0207 */
[----:B------:R-:W-:Y:S01]  /*7f20*/  @P0 IMAD R9, R13, R22, R10 ;  /* 0x000000160d090224 */ /* 0x000fe200078e020a */
[----:B------:R-:W-:Y:S01]  /*7f30*/  LOP3.LUT R10, R12, R15, RZ, 0xc0, !PT ;  /* 0x0000000f0c0a7212 */ /* 0x000fe200078ec0ff */
[----:B--2---:R-:W-:Y:S02]  /*7f40*/  IMAD R7, R11, R25, R26 ;  /* 0x000000190b077224 */ /* 0x004fe400078e021a */
[----:B---3--:R-:W-:Y:S02]  /*7f50*/  IMAD R9, R8, R32, R9 ;  /* 0x0000002008097224 */ /* 0x008fe400078e0209 */
[----:B------:R-:W-:Y:S02]  /*7f60*/  IMAD R10, R7, R23, R10 ;  /* 0x00000017070a7224 */ /* 0x000fe400078e020a */
[----:B------:R-:W-:-:S03]  /*7f70*/  IMAD.MOV.U32 R8, RZ, RZ, 0x1 ;  /* 0x00000001ff087424 */ /* 0x000fc600078e00ff */
[----:B------:R-:W-:Y:S02]  /*7f80*/  SEL R7, R10, R9, !P0 ;  /* 0x000000090a077207 */ /* 0x000fe40004000000 */
[----:B------:R-:W-:-:S07]  /*7f90*/  SEL R21, R9, R10, !P0 ;  /* 0x0000000a09157207 */ /* 0x000fce0004000000 */
.L_x_157:
[----:B------:R-:W-:-:S08]  /*7fa0*/  NOP ;  /* 0x0000000000007918 */ /* 0x000fd00000000000 */
[----:B------:R-:W0:-:S00]  /*7fb0*/  USETMAXREG.DEALLOC.CTAPOOL 0x28 ;  /* 0x00000028000079c8 */ /* 0x000e0000080e0500 */
[----:B0-----:R-:W-:-:S13]  /*7fc0*/  ISETP.NE.AND P0, PT, R6, RZ, PT ;  /* 0x000000ff0600720c */ /* 0x001fda0003f05270 */
[----:B------:R-:W-:Y:S05]  /*7fd0*/  @P0 EXIT ;  /* 0x000000000000094d */ /* 0x000fea0003800000 */
[----:B------:R-:W-:Y:S01]  /*7fe0*/  LOP3.LUT P0, RZ, R8, 0xff, RZ, 0xc0, !PT ;  /* 0x000000ff08ff7812 */ /* 0x000fe2000780c0ff */
[----:B------:R-:W-:Y:S02]  /*7ff0*/  IMAD.MOV.U32 R11, RZ, RZ, 0x1 ;  /* 0x00000001ff0b7424 */ /* 0x000fe400078e00ff */
[----:B------:R-:W-:-:S10]  /*8000*/  IMAD.MOV.U32 R12, RZ, RZ, RZ ;  /* 0x000000ffff0c7224 */ /* 0x000fd400078e00ff */
[----:B------:R-:W-:Y:S05]  /*8010*/  @!P0 BRA `(.L_x_160) ;  /* 0x0000000c007c8947 */ /* 0x000fea0003800000 */
[----:B------:R-:W0:Y:S01]  /*8020*/  LDC R6, c[0x0][0x28c] ;  /* 0x0000a300ff067b82 */ /* 0x000e220000000800 */
[----:B------:R-:W1:Y:S01]  /*8030*/  S2R R17, SR_CgaCtaId ;  /* 0x0000000000117919 */ /* 0x000e620000008800 */
[----:B------:R-:W-:Y:S01]  /*8040*/  ULDC UR5, c[0x0][0x758] ;  /* 0x0001d60000057ab9 */ /* 0x000fe20000000800 */
[----:B------:R-:W-:Y:S01]  /*8050*/  UMOV UR7, 0xffffffff ;  /* 0xffffffff00077882 */ /* 0x000fe20000000000 */
[----:B------:R-:W-:Y:S01]  /*8060*/  ULDC UR6, c[0x0][0xc] ;  /* 0x0000030000067ab9 */ /* 0x000fe20000000800 */
[----:B------:R-:W-:Y:S01]  /*8070*/  USHF.L.U32 UR9, UR7, UR5, URZ ;  /* 0x0000000507097299 */ /* 0x000fe2000800063f */
[----:B------:R-:W-:Y:S01]  /*8080*/  BSSY B0, `(.L_x_160) ;  /* 0x00000d8000007945 */ /* 0x000fe20003800000 */
[----:B------:R-:W-:Y:S01]  /*8090*/  UMOV UR8, 0x1 ;  /* 0x0000000100087882 */ /* 0x000fe20000000000 */
[----:B------:R-:W-:Y:S01]  /*80a0*/  ULDC UR7, c[0x0][0x10] ;  /* 0x0000040000077ab9 */ /* 0x000fe20000000800 */
[----:B------:R-:W-:Y:S01]  /*80b0*/  USHF.L.U32 UR5, UR8, UR5, URZ ;  /* 0x0000000508057299 */ /* 0x000fe2000800063f */
[----:B------:R-:W-:Y:S01]  /*80c0*/  IMAD.MOV.U32 R13, RZ, RZ, 0x1 ;  /* 0x00000001ff0d7424 */ /* 0x000fe200078e00ff */
[----:B------:R-:W-:Y:S01]  /*80d0*/  UIMAD.WIDE.U32 UR6, UR6, UR7, URZ ;  /* 0x00000007060672a5 */ /* 0x000fe2000f8e003f */
[----:B------:R-:W-:Y:S01]  /*80e0*/  LOP3.LUT R19, R5, 0x2, RZ, 0xfc, !PT ;  /* 0x0000000205137812 */ /* 0x000fe200078efcff */
[----:B------:R-:W-:Y:S01]  /*80f0*/  ULDC UR8, c[0x0][0x14] ;  /* 0x0000050000087ab9 */ /* 0x000fe20000000800 */
[----:B------:R-:W-:Y:S01]  /*8100*/  IMAD.MOV.U32 R11, RZ, RZ, 0x1 ;  /* 0x00000001ff0b7424 */ /* 0x000fe200078e00ff */
[----:B------:R-:W-:Y:S01]  /*8110*/  UIMAD.WIDE.U32 UR32, UR6, UR8, URZ ;  /* 0x00000008062072a5 */ /* 0x000fe2000f8e003f */
[----:B------:R-:W-:Y:S01]  /*8120*/  IMAD.MOV.U32 R12, RZ, RZ, RZ ;  /* 0x000000ffff0c7224 */ /* 0x000fe200078e00ff */
[----:B------:R-:W-:Y:S01]  /*8130*/  UIMAD UR7, UR7, UR8, URZ ;  /* 0x00000008070772a4 */ /* 0x000fe2000f8e023f */
[----:B------:R-:W-:Y:S01]  /*8140*/  ULDC UR4, c[0x0][0x700] ;  /* 0x0001c00000047ab9 */ /* 0x000fe20000000800 */
[----:B------:R-:W-:-:S02]  /*8150*/  ULOP3.LUT UR6, URZ, UR9, URZ, 0x33, !UPT ;  /* 0x000000093f067292 */ /* 0x000fc4000f8e333f */
[----:B------:R-:W-:Y:S01]  /*8160*/  UIADD3 UR4, UR4, -0x1, URZ ;  /* 0xffffffff04047890 */ /* 0x000fe2000fffe03f */
[----:B0-----:R-:W-:Y:S01]  /*8170*/  VIADD R6, R6, 0x3f ;  /* 0x0000003f06067836 */ /* 0x001fe20000000000 */
[----:B------:R-:W-:Y:S01]  /*8180*/  UIADD3 UR7, UR33, UR7, URZ ;  /* 0x0000000721077290 */ /* 0x000fe2000fffe03f */
[----:B------:R-:W-:-:S03]  /*8190*/  ULDC.64 UR34, c[0x0][0x198] ;  /* 0x0000660000227ab9 */ /* 0x000fc60000000a00 */
[----:B------:R-:W-:-:S04]  /*81a0*/  SHF.R.S32.HI R9, RZ, 0x1f, R6 ;  /* 0x0000001fff097819 */ /* 0x000fc80000011406 */
[----:B------:R-:W-:Y:S01]  /*81b0*/  LEA.HI R9, R9, R6, RZ, 0x6 ;  /* 0x0000000609097211 */ /* 0x000fe200078f30ff */
[C---:B-1----:R-:W-:Y:S02]  /*81c0*/  IMAD.SHL.U32 R14, R17.reuse, 0x80, RZ ;  /* 0x00000080110e7824 */ /* 0x042fe400078e00ff */
[C---:B------:R-:W-:Y:S01]  /*81d0*/  IMAD.SHL.U32 R16, R17.reuse, 0x1000, RZ ;  /* 0x0000100011107824 */ /* 0x040fe200078e00ff */
[----:B------:R-:W-:Y:S01]  /*81e0*/  SHF.R.S32.HI R15, RZ, 0x6, R9 ;  /* 0x00000006ff0f7819 */ /* 0x000fe20000011409 */
[----:B------:R-:W-:Y:S01]  /*81f0*/  IMAD.SHL.U32 R17, R17, 0x400, RZ ;  /* 0x0000040011117824 */ /* 0x000fe200078e00ff */
[----:B------:R-:W-:Y:S02]  /*8200*/  LOP3.LUT R14, R14, 0x80, RZ, 0xc0, !PT ;  /* 0x000000800e0e7812 */ /* 0x000fe400078ec0ff */
[----:B------:R-:W-:Y:S01]  /*8210*/  LOP3.LUT R16, R16, 0x1000, RZ, 0xc0, !PT ;  /* 0x0000100010107812 */ /* 0x000fe200078ec0ff */
[----:B------:R-:W-:Y:S01]  /*8220*/  VIADD R18, R15, 0x1 ;  /* 0x000000010f127836 */ /* 0x000fe20000000000 */
[----:B------:R-:W-:-:S07]  /*8230*/  LOP3.LUT R17, R17, 0x400, RZ, 0xc0, !PT ;  /* 0x0000040011117812 */ /* 0x000fce00078ec0ff */
.L_x_171:
[----:B------:R-:W-:-:S03]  /*8240*/  UMOV UR8, 0xffffffff ;  /* 0xffffffff00087882 */ /* 0x000fc60000000000 */
[----:B------:R-:W-:Y:S05]  /*8250*/  BRA.DIV UR8, `(.L_x_161) ;  /* 0x0000001608747947 */ /* 0x000fea000b800000 */
[----:B------:R-:W-:-:S13]  /*8260*/  ELECT P0, URZ, PT ;  /* 0x00000000003f782f */ /* 0x000fda0003800000 */
.L_x_194:
[----:B------:R-:W0:Y:S01]  /*8270*/  LDC R6, c[0x0][0x28c] ;  /* 0x0000a300ff067b82 */ /* 0x000e220000000800 */
[----:B------:R-:W-:Y:S01]  /*8280*/  BSSY B1, `(.L_x_162) ;  /* 0x0000045000017945 */ /* 0x000fe20003800000 */
[----:B0-----:R-:W-:-:S13]  /*8290*/  ISETP.LT.OR P0, PT, R6, 0x1, !P0 ;  /* 0x000000010600780c */ /* 0x001fda0004701670 */
[----:B------:R-:W-:Y:S05]  /*82a0*/  @P0 BRA `(.L_x_163) ;  /* 0x0000000400080947 */ /* 0x000fea0003800000 */
[----:B------:R-:W-:Y:S01]  /*82b0*/  IMAD.SHL.U32 R22, R7, 0x40, RZ ;  /* 0x0000004007167824 */ /* 0x000fe200078e00ff */
[----:B------:R-:W-:Y:S01]  /*82c0*/  MOV R25, RZ ;  /* 0x000000ff00197202 */ /* 0x000fe20000000f00 */
[----:B------:R-:W-:Y:S01]  /*82d0*/  IMAD R21, R21, 0x100, R14 ;  /* 0x0000010015157824 */ /* 0x000fe200078e020e */
[----:B------:R-:W-:Y:S01]  /*82e0*/  CS2R R26, SRZ ;  /* 0x00000000001a7805 */ /* 0x000fe2000001ff00 */
[----:B------:R-:W-:Y:S02]  /*82f0*/  IMAD.MOV.U32 R6, RZ, RZ, R18 ;  /* 0x000000ffff067224 */ /* 0x000fe400078e0012 */
[----:B------:R-:W-:Y:S02]  /*8300*/  IMAD.MOV.U32 R7, RZ, RZ, R11 ;  /* 0x000000ffff077224 */ /* 0x000fe400078e000b */
[----:B------:R-:W-:-:S07]  /*8310*/  IMAD.MOV.U32 R8, RZ, RZ, R12 ;  /* 0x000000ffff087224 */ /* 0x000fce00078e000c */
.L_x_166:
[----:B------:R-:W0:Y:S01]  /*8320*/  S2R R10, SR_CgaCtaId ;  /* 0x00000000000a7919 */ /* 0x000e220000008800 */
[----:B------:R-:W-:Y:S02]  /*8330*/  MOV R9, 0x400 ;  /* 0x0000040000097802 */ /* 0x000fe40000000f00 */
[----:B------:R-:W-:Y:S02]  /*8340*/  LOP3.LUT P1, RZ, R4, 0x7f, RZ, 0xc0, !PT ;  /* 0x0000007f04ff7812 */ /* 0x000fe4000782c0ff */
[----:B0-----:R-:W-:Y:S02]  /*8350*/  LEA R23, R10, R9, 0x18 ;  /* 0x000000090a177211 */ /* 0x001fe400078ec0ff */
[----:B------:R-:W-:-:S09]  /*8360*/  SHF.L.U32 R9, R7, 0x1f, RZ ;  /* 0x0000001f07097819 */ /* 0x000fd200000006ff */
[----:B------:R-:W0:Y:S01]  /*8370*/  @!P1 LDC R10, c[0x0][0x640] ;  /* 0x00019000ff0a9b82 */ /* 0x000e220000000800 */
[----:B------:R-:W-:-:S04]  /*8380*/  IMAD R24, R8, 0x8, R23 ;  /* 0x0000000808187824 */ /* 0x000fc800078e0217 */
[----:B------:R-:W1:Y:S02]  /*8390*/  SYNCS.PHASECHK.TRANS64.TRYWAIT P0, [R24+URZ+0x80], R9 ;  /* 0x00008009180075a7 */ /* 0x000e64000800017f */
[----:B-1----:R-:W-:Y:S05]  /*83a0*/  @!P0 BRA `(.L_x_164) ;  /* 0x0000001400408947 */ /* 0x002fea0003800000 */
.L_x_195:
[----:B-1----:R-:W-:Y:S01]  /*83b0*/  PRMT R9, R19, 0x9910, RZ ;  /* 0x0000991013097816 */ /* 0x002fe200000000ff */
[----:B0-----:R0:W-:Y:S03]  /*83c0*/  @!P1 SYNCS.ARRIVE.TRANS64 RZ, [R24+URZ], R10 ;  /* 0x0000000a18ff99a7 */ /* 0x0011e6000800003f */
[----:B------:R-:W-:-:S13]  /*83d0*/  ISETP.NE.AND P0, PT, R9, 0x2, PT ;  /* 0x000000020900780c */ /* 0x000fda0003f05270 */
[----:B0-----:R-:W-:Y:S05]  /*83e0*/  @P0 BRA `(.L_x_165) ;  /* 0x0000000000040947 */ /* 0x001fea0003800000 */
[----:B------:R-:W-:Y:S01]  /*83f0*/  BPT.TRAP 0x1 ;  /* 0x000000040000795c */ /* 0x000fe20000300000 */
.L_x_165:
[C---:B------:R-:W-:Y:S01]  /*8400*/  IMAD R9, R8.reuse, 0x2000, R16 ;  /* 0x0000200008097824 */ /* 0x040fe200078e0210 */
[----:B------:R-:W-:Y:S01]  /*8410*/  R2UR UR9, R23 ;  /* 0x00000000170972ca */ /* 0x000fe200000e0000 */
[----:B------:R-:W-:Y:S01]  /*8420*/  IMAD R23, R8, 0x1000, R23 ;  /* 0x0000100008177824 */ /* 0x000fe200078e0217 */
[----:B------:R-:W-:Y:S01]  /*8430*/  R2UR UR25, R24 ;  /* 0x00000000181972ca */ /* 0x000fe200000e0000 */
[----:B------:R-:W-:Y:S01]  /*8440*/  VIADD R6, R6, 0xffffffff ;  /* 0xffffffff06067836 */ /* 0x000fe20000000000 */
[----:B------:R-:W-:Y:S01]  /*8450*/  R2UR UR24, R9 ;  /* 0x00000000091872ca */ /* 0x000fe200000e0000 */
[----:B------:R-:W-:Y:S01]  /*8460*/  IMAD R9, R8, 0x800, R17 ;  /* 0x0000080008097824 */ /* 0x000fe200078e0211 */
[----:B------:R-:W-:Y:S01]  /*8470*/  R2UR UR8, R23 ;  /* 0x00000000170872ca */ /* 0x000fe200000e0000 */
[----:B------:R-:W-:Y:S01]  /*8480*/  UIADD3 UR14, UP0, UR34, 0xf0, URZ ;  /* 0x000000f0220e7890 */ /* 0x000fe2000ff1e03f */
[----:B------:R-:W-:Y:S01]  /*8490*/  R2UR UR28, R20 ;  /* 0x00000000141c72ca */ /* 0x000fe200000e0000 */
[----:B------:R-:W-:Y:S01]  /*84a0*/  UIADD3 UR22, UP1, UR34, 0x1f0, URZ ;  /* 0x000001f022167890 */ /* 0x000fe2000ff3e03f */
[----:B------:R-:W-:Y:S01]  /*84b0*/  R2UR UR16, R9 ;  /* 0x00000000091072ca */ /* 0x000fe200000e0000 */
[----:B------:R-:W-:Y:S01]  /*84c0*/  UIADD3 UR36, UP2, UR34, 0x2f0, URZ ;  /* 0x000002f022247890 */ /* 0x000fe2000ff5e03f */
[----:B------:R-:W-:Y:S01]  /*84d0*/  R2UR UR27, R21 ;  /* 0x00000000151b72ca */ /* 0x000fe200000e0000 */
[----:B------:R-:W-:Y:S01]  /*84e0*/  UIADD3.X UR15, URZ, UR35, URZ, UP0, !UPT ;  /* 0x000000233f0f7290 */ /* 0x000fe200087fe43f */
[----:B------:R-:W-:Y:S01]  /*84f0*/  R2UR UR26, R26 ;  /* 0x000000001a1a72ca */ /* 0x000fe200000e0000 */
[----:B------:R-:W-:Y:S01]  /*8500*/  UIADD3.X UR23, URZ, UR35, URZ, UP1, !UPT ;  /* 0x000000233f177290 */ /* 0x000fe20008ffe43f */
[----:B------:R-:W-:Y:S01]  /*8510*/  R2UR UR19, R27 ;  /* 0x000000001b1372ca */ /* 0x000fe200000e0000 */
[----:B------:R-:W-:Y:S01]  /*8520*/  UIADD3 UR24, UR9, 0x200, UR24 ;  /* 0x0000020009187890 */ /* 0x000fe2000fffe018 */
[----:B------:R-:W-:Y:S01]  /*8530*/  R2UR UR10, R25 ;  /* 0x00000000190a72ca */ /* 0x000fe200000e0000 */
[----:B------:R-:W-:Y:S01]  /*8540*/  VIADD R8, R8, 0x1 ;  /* 0x0000000108087836 */ /* 0x000fe20000000000 */
[----:B------:R-:W-:Y:S01]  /*8550*/  R2UR UR11, R22 ;  /* 0x00000000160b72ca */ /* 0x000fe200000e0000 */
[----:B------:R-:W-:Y:S01]  /*8560*/  UIADD3.X UR37, URZ, UR35, URZ, UP2, !UPT ;  /* 0x000000233f257290 */ /* 0x000fe200097fe43f */
[----:B------:R-:W-:Y:S01]  /*8570*/  ISETP.GT.AND P1, PT, R6, 0x1, PT ;  /* 0x000000010600780c */ /* 0x000fe20003f24270 */
[----:B------:R-:W-:Y:S01]  /*8580*/  UIADD3 UR16, UR9, 0x30200, UR16 ;  /* 0x0003020009107890 */ /* 0x000fe2000fffe010 */
[----:B------:R-:W-:Y:S01]  /*8590*/  ISETP.NE.AND P0, PT, R8, 0x10, PT ;  /* 0x000000100800780c */ /* 0x000fe20003f05270 */
[----:B------:R-:W-:Y:S01]  /*85a0*/  UIADD3 UR8, UR8, 0x20200, URZ ;  /* 0x0002020008087890 */ /* 0x000fe2000fffe03f */
[----:B------:R-:W-:Y:S01]  /*85b0*/  VIADD R27, R27, 0x1 ;  /* 0x000000011b1b7836 */ /* 0x000fe20000000000 */
[----:B------:R-:W-:Y:S01]  /*85c0*/  UMOV UR13, 0x30000 ;  /* 0x00030000000d7882 */ /* 0x000fe20000000000 */
[----:B------:R-:W-:Y:S01]  /*85d0*/  UMOV UR30, 0x0 ;  /* 0x00000000001e7882 */ /* 0x000fe20000000000 */
[----:B------:R-:W-:Y:S01]  /*85e0*/  UMOV UR31, 0x10000000 ;  /* 0x10000000001f7882 */ /* 0x000fe20000000000 */
[----:B------:R-:W-:Y:S01]  /*85f0*/  UMOV UR17, UR25 ;  /* 0x0000001900117c82 */ /* 0x000fe20008000000 */
[----:B------:R-:W-:Y:S01]  /*8600*/  UMOV UR20, UR28 ;  /* 0x0000001c00147c82 */ /* 0x000fe20008000000 */
[----:B------:R-:W-:Y:S01]  /*8610*/  UMOV UR18, UR27 ;  /* 0x0000001b00127c82 */ /* 0x000fe20008000000 */
[----:B------:R0:W-:Y:S01]  /*8620*/  UTMALDG.3D.MULTICAST [UR24], [UR14], UR13, desc[UR30] ;  /* 0x00001e180e0073b4 */ /* 0x0001e2000801180d */
[----:B------:R-:W-:Y:S01]  /*8630*/  UMOV UR9, UR25 ;  /* 0x0000001900097c82 */ /* 0x000fe20008000000 */
[----:B------:R-:W-:Y:S01]  /*8640*/  UMOV UR12, UR28 ;  /* 0x0000001c000c7c82 */ /* 0x000fe20008000000 */
[----:B------:R-:W-:Y:S01]  /*8650*/  SEL R10, RZ, 0x1, P0 ;  /* 0x00000001ff0a7807 */ /* 0x000fe20000000000 */
[----:B------:R-:W-:Y:S01]  /*8660*/  VIADD R26, R26, 0x20 ;  /* 0x000000201a1a7836 */ /* 0x000fe20000000000 */
[----:B------:R-:W-:Y:S01]  /*8670*/  SEL R8, R8, RZ, P0 ;  /* 0x000000ff08087207 */ /* 0x000fe20000000000 */
[----:B------:R-:W-:Y:S01]  /*8680*/  VIADD R25, R25, 0x40 ;  /* 0x0000004019197836 */ /* 0x000fe20000000000 */
[----:B------:R-:W-:Y:S01]  /*8690*/  LOP3.LUT R7, R7, R10, RZ, 0x3c, !PT ;  /* 0x0000000a07077212 */ /* 0x000fe200078e3cff */
[----:B------:R0:W-:Y:S01]  /*86a0*/  UTMALDG.3D.MULTICAST [UR16], [UR22], UR13, desc[UR30] ;  /* 0x00001e10160073b4 */ /* 0x0001e2000801180d */
[----:B------:R0:W-:Y:S02]  /*86b0*/  UTMALDG.3D [UR8], [UR36], desc[UR30] ;  /* 0x00001e08240075b4 */ /* 0x0001e40008011000 */
[----:B0-----:R-:W-:Y:S05]  /*86c0*/  @P1 BRA `(.L_x_166) ;  /* 0xfffffffc00141947 */ /* 0x001fea000383ffff */
.L_x_163:
[----:B------:R-:W-:Y:S05]  /*86d0*/  BSYNC B1 ;  /* 0x0000000000017941 */ /* 0x000fea0003800000 */
.L_x_162:
[----:B------:R-:W-:Y:S01]  /*86e0*/  LOP3.LUT P1, RZ, R13, 0xff, RZ, 0xc0, !PT ;  /* 0x000000ff0dff7812 */ /* 0x000fe2000782c0ff */
[----:B------:R-:W-:Y:S01]  /*86f0*/  IMAD.IADD R12, R15, 0x1, R12 ;  /* 0x000000010f0c7824 */ /* 0x000fe200078e020c */
[----:B------:R-:W-:Y:S01]  /*8700*/  IADD3 R2, P2, R2, UR32, RZ ;  /* 0x0000002002027c10 */ /* 0x000fe2000ff5e0ff */
[----:B------:R-:W-:Y:S01]  /*8710*/  ULDC.64 UR8, c[0x0][0x750] ;  /* 0x0001d40000087ab9 */ /* 0x000fe20000000a00 */
[----:B------:R-:W-:Y:S01]  /*8720*/  BSSY B1, `(.L_x_167) ;  /* 0x000006b000017945 */ /* 0x000fe20003800000 */
[----:B------:R-:W-:Y:S01]  /*8730*/  MOV R21, 0xffffffff ;  /* 0xffffffff00157802 */ /* 0x000fe20000000f00 */
[----:B------:R-:W-:Y:S01]  /*8740*/  IMAD.MOV.U32 R20, RZ, RZ, -0x1 ;  /* 0xffffffffff147424 */ /* 0x000fe200078e00ff */
[----:B------:R-:W-:Y:S02]  /*8750*/  SHF.R.U32.HI R6, RZ, 0x4, R12 ;  /* 0x00000004ff067819 */ /* 0x000fe4000001160c */
[----:B------:R-:W-:Y:S02]  /*8760*/  ISETP.GT.U32.AND P0, PT, R12, 0xf, PT ;  /* 0x0000000f0c00780c */ /* 0x000fe40003f04070 */
[----:B------:R-:W-:-:S02]  /*8770*/  LOP3.LUT R6, R6, 0x1, RZ, 0xc0, !PT ;  /* 0x0000000106067812 */ /* 0x000fc400078ec0ff */
[----:B------:R-:W0:Y:S01]  /*8780*/  @P1 S2R R8, SR_CgaCtaId ;  /* 0x0000000000081919 */ /* 0x000e220000008800 */
[----:B------:R-:W-:Y:S02]  /*8790*/  @P1 MOV R7, 0x400 ;  /* 0x0000040000071802 */ /* 0x000fe40000000f00 */
[----:B------:R-:W-:Y:S02]  /*87a0*/  ISETP.LT.U32.AND P0, PT, R15, 0x10, P0 ;  /* 0x000000100f00780c */ /* 0x000fe40000701070 */
[----:B------:R-:W-:Y:S02]  /*87b0*/  IADD3.X R3, R3, UR7, RZ, P2, !PT ;  /* 0x0000000703037c10 */ /* 0x000fe400097fe4ff */
[----:B------:R-:W-:Y:S02]  /*87c0*/  ISETP.GE.U32.AND P2, PT, R2, UR8, PT ;  /* 0x0000000802007c0c */ /* 0x000fe4000bf46070 */
[----:B------:R-:W-:Y:S02]  /*87d0*/  LOP3.LUT R12, R12, 0xf, RZ, 0xc0, !PT ;  /* 0x0000000f0c0c7812 */ /* 0x000fe400078ec0ff */
[----:B------:R-:W-:-:S02]  /*87e0*/  PRMT R13, RZ, 0x7610, R13 ;  /* 0x00007610ff0d7816 */ /* 0x000fc4000000000d */
[----:B0-----:R-:W-:-:S04]  /*87f0*/  @P1 LEA R7, R8, R7, 0x18 ;  /* 0x0000000708071211 */ /* 0x001fc800078ec0ff */
[----:B------:R0:W-:Y:S01]  /*8800*/  @P1 SYNCS.ARRIVE.TRANS64.A1T0 RZ, [R7+URZ+0x118], RZ ;  /* 0x000118ff07ff19a7 */ /* 0x0001e2000810003f */
[----:B------:R-:W-:Y:S02]  /*8810*/  ISETP.NE.U32.AND P1, PT, R6, 0x1, PT ;  /* 0x000000010600780c */ /* 0x000fe40003f25070 */
[----:B------:R-:W-:Y:S02]  /*8820*/  SEL R6, RZ, 0x1, !P0 ;  /* 0x00000001ff067807 */ /* 0x000fe40004000000 */
[----:B------:R-:W-:Y:S02]  /*8830*/  ISETP.GE.U32.AND.EX P0, PT, R3, UR9, PT, P2 ;  /* 0x0000000903007c0c */ /* 0x000fe4000bf06120 */
[----:B------:R-:W-:-:S04]  /*8840*/  ISETP.GT.U32.AND P1, PT, R15, 0xf, !P1 ;  /* 0x0000000f0f00780c */ /* 0x000fc80004f24070 */
[----:B0-----:R-:W-:-:S04]  /*8850*/  SEL R7, RZ, 0x1, !P1 ;  /* 0x00000001ff077807 */ /* 0x001fc80004800000 */
[--C-:B------:R-:W-:Y:S01]  /*8860*/  LOP3.LUT R11, R7, R11, R6.reuse, 0x96, !PT ;  /* 0x0000000b070b7212 */ /* 0x100fe200078e9606 */
[----:B------:R-:W-:Y:S01]  /*8870*/  IMAD.MOV.U32 R7, RZ, RZ, -0x1 ;  /* 0xffffffffff077424 */ /* 0x000fe200078e00ff */
[----:B------:R-:W-:Y:S01]  /*8880*/  PRMT R6, RZ, 0x7610, R6 ;  /* 0x00007610ff067816 */ /* 0x000fe20000000006 */
[----:B------:R-:W-:Y:S06]  /*8890*/  @P0 BRA `(.L_x_168) ;  /* 0x00000004004c0947 */ /* 0x000fec0003800000 */
[----:B------:R-:W0:Y:S01]  /*88a0*/  S2R R10, SR_CTAID.X ;  /* 0x00000000000a7919 */ /* 0x000e220000002500 */
[----:B------:R-:W-:Y:S01]  /*88b0*/  ULDC UR8, c[0x0][0x150] ;  /* 0x0000540000087ab9 */ /* 0x000fe20000000800 */
[----:B------:R-:W1:Y:S01]  /*88c0*/  LDC R9, c[0x0][0x144] ;  /* 0x00005100ff097b82 */ /* 0x000e620000000800 */
[----:B------:R-:W-:Y:S01]  /*88d0*/  ULDC UR11, c[0x0][0x730] ;  /* 0x0001cc00000b7ab9 */ /* 0x000fe20000000800 */
[----:B------:R-:W2:Y:S01]  /*88e0*/  S2R R22, SR_CTAID.Y ;  /* 0x0000000000167919 */ /* 0x000ea20000002600 */
[----:B------:R-:W-:-:S05]  /*88f0*/  ULDC UR12, c[0x0][0x154] ;  /* 0x00005500000c7ab9 */ /* 0x000fca0000000800 */
[----:B------:R-:W3:Y:S01]  /*8900*/  LDC R21, c[0x0][0x148] ;  /* 0x00005200ff157b82 */ /* 0x000ee20000000800 */
[----:B0-----:R-:W-:Y:S02]  /*8910*/  I2FP.F32.U32 R6, R10 ;  /* 0x0000000a00067245 */ /* 0x001fe40000201000 */
[----:B--2---:R-:W-:-:S03]  /*8920*/  I2FP.F32.U32 R24, R22 ;  /* 0x0000001600187245 */ /* 0x004fc60000201000 */
[----:B------:R-:W-:Y:S01]  /*8930*/  FMUL R7, R6, UR8 ;  /* 0x0000000806077c20 */ /* 0x000fe20008400000 */
[----:B------:R-:W-:Y:S02]  /*8940*/  ULDC.64 UR8, c[0x0][0x728] ;  /* 0x0001ca0000087ab9 */ /* 0x000fe40000000a00 */
[----:B------:R-:W-:-:S03]  /*8950*/  ISETP.NE.U32.AND P0, PT, RZ, UR8, PT ;  /* 0x00000008ff007c0c */ /* 0x000fc6000bf05070 */
[----:B------:R-:W0:Y:S01]  /*8960*/  F2I.U32.TRUNC.NTZ R7, R7 ;  /* 0x0000000700077305 */ /* 0x000e22000020f000 */
[----:B------:R-:W-:Y:S01]  /*8970*/  ISETP.NE.AND.EX P0, PT, RZ, UR9, PT, P0 ;  /* 0x00000009ff007c0c */ /* 0x000fe2000bf05300 */
[----:B0-----:R-:W-:Y:S02]  /*8980*/  IMAD.MOV R6, RZ, RZ, -R7 ;  /* 0x000000ffff067224 */ /* 0x001fe400078e0a07 */
[----:B------:R-:W-:Y:S02]  /*8990*/  IMAD.MOV.U32 R7, RZ, RZ, R3 ;  /* 0x000000ffff077224 */ /* 0x000fe400078e0003 */
[----:B-1----:R-:W-:Y:S02]  /*89a0*/  IMAD R10, R9, R6, R10 ;  /* 0x00000006090a7224 */ /* 0x002fe400078e020a */
[----:B------:R-:W-:-:S06]  /*89b0*/  IMAD.MOV.U32 R6, RZ, RZ, R2 ;  /* 0x000000ffff067224 */ /* 0x000fcc00078e0002 */
[----:B---3--:R-:W-:Y:S05]  /*89c0*/  @!P0 BRA `(.L_x_169) ;  /* 0x0000000000288947 */ /* 0x008fea0003800000 */
[----:B------:R-:W-:Y:S02]  /*89d0*/  ULDC UR10, c[0x0][0x734] ;  /* 0x0001cd00000a7ab9 */ /* 0x000fe40000000800 */
[----:B------:R-:W-:-:S05]  /*89e0*/  IADD3 R7, P0, R2, UR10, RZ ;  /* 0x0000000a02077c10 */ /* 0x000fca000ff1e0ff */
[----:B------:R-:W-:-:S04]  /*89f0*/  IMAD.X R23, RZ, RZ, R3, P0 ;  /* 0x000000ffff177224 */ /* 0x000fc800000e0603 */
[----:B------:R-:W-:-:S04]  /*8a00*/  IMAD.WIDE.U32 R8, R23, UR8, RZ ;  /* 0x0000000817087c25 */ /* 0x000fc8000f8e00ff */
[----:B------:R-:W-:-:S04]  /*8a10*/  IMAD.WIDE.U32 R8, P0, R7, UR9, R8 ;  /* 0x0000000907087c25 */ /* 0x000fc8000f800008 */
[----:B------:R-:W-:-:S04]  /*8a20*/  IMAD.WIDE.U32 R6, R7, UR8, RZ ;  /* 0x0000000807067c25 */ /* 0x000fc8000f8e00ff */
[----:B------:R-:W-:Y:S01]  /*8a30*/  IMAD.MOV.U32 R6, RZ, RZ, R9 ;  /* 0x000000ffff067224 */ /* 0x000fe200078e0009 */
[----:B------:R-:W-:Y:S01]  /*8a40*/  IADD3 RZ, P1, R7, R8, RZ ;  /* 0x0000000807ff7210 */ /* 0x000fe20007f3e0ff */
[----:B------:R-:W-:-:S04]  /*8a50*/  IMAD.X R7, RZ, RZ, RZ, P0 ;  /* 0x000000ffff077224 */ /* 0x000fc800000e06ff */
[----:B------:R-:W-:-:S08]  /*8a60*/  IMAD.WIDE.U32.X R6, R23, UR9, R6, P1 ;  /* 0x0000000917067c25 */ /* 0x000fd000088e0406 */
.L_x_169:
[--C-:B------:R-:W-:Y:S01]  /*8a70*/  SHF.R.U64 R20, R6, UR11, R7.reuse ;  /* 0x0000000b06147c19 */ /* 0x100fe20008001207 */
[----:B------:R-:W-:Y:S01]  /*8a80*/  FMUL R24, R24, UR12 ;  /* 0x0000000c18187c20 */ /* 0x000fe20008400000 */
[----:B------:R-:W-:Y:S01]  /*8a90*/  SHF.R.U32.HI R6, RZ, UR11, R7 ;  /* 0x0000000bff067c19 */ /* 0x000fe20008011607 */
[----:B------:R-:W-:Y:S01]  /*8aa0*/  ULDC.64 UR8, c[0x0][0x720] ;  /* 0x0001c80000087ab9 */ /* 0x000fe20000000a00 */
[----:B------:R-:W-:Y:S01]  /*8ab0*/  IADD3 R7, P0, RZ, -R20, RZ ;  /* 0x80000014ff077210 */ /* 0x000fe20007f1e0ff */
[----:B------:R-:W-:Y:S01]  /*8ac0*/  ULDC.64 UR10, c[0x0][0x740] ;  /* 0x0001d000000a7ab9 */ /* 0x000fe20000000a00 */
[----:B------:R-:W-:Y:S01]  /*8ad0*/  ISETP.NE.AND P2, PT, R0, 0x1, PT ;  /* 0x000000010000780c */ /* 0x000fe20003f45270 */
[----:B------:R-:W0:Y:S02]  /*8ae0*/  F2I.U32.TRUNC.NTZ R24, R24 ;  /* 0x0000001800187305 */ /* 0x000e24000020f000 */
[----:B------:R-:W-:Y:S01]  /*8af0*/  IMAD.X R6, RZ, RZ, ~R6, P0 ;  /* 0x000000ffff067224 */ /* 0x000fe200000e0e06 */
[----:B------:R-:W-:-:S03]  /*8b00*/  ISETP.NE.U32.AND P0, PT, RZ, UR10, PT ;  /* 0x0000000aff007c0c */ /* 0x000fc6000bf05070 */
[----:B------:R-:W-:Y:S01]  /*8b10*/  IMAD R6, R6, UR8, RZ ;  /* 0x0000000806067c24 */ /* 0x000fe2000f8e02ff */
[----:B------:R-:W-:-:S03]  /*8b20*/  ISETP.NE.AND.EX P0, PT, RZ, UR11, PT, P0 ;  /* 0x0000000bff007c0c */ /* 0x000fc6000bf05300 */
[C---:B------:R-:W-:Y:S02]  /*8b30*/  IMAD R9, R7.reuse, UR9, R6 ;  /* 0x0000000907097c24 */ /* 0x040fe4000f8e0206 */
[----:B------:R-:W-:Y:S01]  /*8b40*/  IMAD.WIDE.U32 R6, R7, UR8, R2 ;  /* 0x0000000807067c25 */ /* 0x000fe2000f8e0002 */
[----:B------:R-:W-:-:S03]  /*8b50*/  ULDC UR8, c[0x0][0x718] ;  /* 0x0001c60000087ab9 */ /* 0x000fc60000000800 */
[----:B0-----:R-:W-:Y:S02]  /*8b60*/  IMAD.MOV R8, RZ, RZ, -R24 ;  /* 0x000000ffff087224 */ /* 0x001fe400078e0a18 */
[----:B------:R-:W-:Y:S02]  /*8b70*/  IMAD.IADD R7, R7, 0x1, R9 ;  /* 0x0000000107077824 */ /* 0x000fe400078e0209 */
[----:B------:R-:W-:-:S03]  /*8b80*/  @P2 IMAD R10, R21, R8, R22 ;  /* 0x00000008150a2224 */ /* 0x000fc600078e0216 */
[--C-:B------:R-:W-:Y:S02]  /*8b90*/  SHF.R.U64 R21, R6, UR8, R7.reuse ;  /* 0x0000000806157c19 */ /* 0x100fe40008001207 */
[----:B------:R-:W-:Y:S01]  /*8ba0*/  SHF.R.U32.HI R6, RZ, UR8, R7 ;  /* 0x00000008ff067c19 */ /* 0x000fe20008011607 */
[----:B------:R-:W-:-:S03]  /*8bb0*/  ULDC UR8, c[0x0][0x708] ;  /* 0x0001c20000087ab9 */ /* 0x000fc60000000800 */
[--C-:B------:R-:W-:Y:S02]  /*8bc0*/  SHF.R.U64 R24, R21, UR8, R6.reuse ;  /* 0x0000000815187c19 */ /* 0x100fe40008001206 */
[----:B------:R-:W-:Y:S01]  /*8bd0*/  SHF.R.U32.HI R7, RZ, UR8, R6 ;  /* 0x00000008ff077c19 */ /* 0x000fe20008011606 */
[----:B------:R-:W-:-:S03]  /*8be0*/  ULDC UR8, c[0x0][0x758] ;  /* 0x0001d60000087ab9 */ /* 0x000fc60000000800 */
[--C-:B------:R-:W-:Y:S02]  /*8bf0*/  SHF.R.U64 R22, R24, UR8, R7.reuse ;  /* 0x0000000818167c19 */ /* 0x100fe40008001207 */
[----:B------:R-:W-:-:S03]  /*8c00*/  SHF.R.U32.HI R23, RZ, UR8, R7 ;  /* 0x00000008ff177c19 */ /* 0x000fc60008011607 */
[----:B------:R-:W-:Y:S02]  /*8c10*/  IMAD.MOV.U32 R6, RZ, RZ, R22 ;  /* 0x000000ffff067224 */ /* 0x000fe400078e0016 */
[----:B------:R-:W-:Y:S01]  /*8c20*/  IMAD.MOV.U32 R7, RZ, RZ, R23 ;  /* 0x000000ffff077224 */ /* 0x000fe200078e0017 */
[----:B------:R-:W-:Y:S06]  /*8c30*/  @!P0 BRA `(.L_x_170) ;  /* 0x0000000000288947 */ /* 0x000fec0003800000 */
[----:B------:R-:W-:Y:S02]  /*8c40*/  ULDC UR8, c[0x0][0x74c] ;  /* 0x0001d30000087ab9 */ /* 0x000fe40000000800 */
[----:B------:R-:W-:-:S04]  /*8c50*/  IADD3 R7, P0, R22, UR8, RZ ;  /* 0x0000000816077c10 */ /* 0x000fc8000ff1e0ff */
[----:B------:R-:W-:-:S05]  /*8c60*/  IADD3.X R23, RZ, R23, RZ, P0, !PT ;  /* 0x00000017ff177210 */ /* 0x000fca00007fe4ff */
[----:B------:R-:W-:-:S04]  /*8c70*/  IMAD.WIDE.U32 R8, R23, UR10, RZ ;  /* 0x0000000a17087c25 */ /* 0x000fc8000f8e00ff */
[----:B------:R-:W-:-:S04]  /*8c80*/  IMAD.WIDE.U32 R8, P0, R7, UR11, R8 ;  /* 0x0000000b07087c25 */ /* 0x000fc8000f800008 */
[----:B------:R-:W-:-:S04]  /*8c90*/  IMAD.WIDE.U32 R6, R7, UR10, RZ ;  /* 0x0000000a07067c25 */ /* 0x000fc8000f8e00ff */
[----:B------:R-:W-:Y:S01]  /*8ca0*/  IMAD.MOV.U32 R6, RZ, RZ, R9 ;  /* 0x000000ffff067224 */ /* 0x000fe200078e0009 */
[----:B------:R-:W-:Y:S01]  /*8cb0*/  IADD3 RZ, P1, R7, R8, RZ ;  /* 0x0000000807ff7210 */ /* 0x000fe20007f3e0ff */
[----:B------:R-:W-:-:S04]  /*8cc0*/  IMAD.X R7, RZ, RZ, RZ, P0 ;  /* 0x000000ffff077224 */ /* 0x000fc800000e06ff */
[----:B------:R-:W-:-:S08]  /*8cd0*/  IMAD.WIDE.U32.X R6, R23, UR11, R6, P1 ;  /* 0x0000000b17067c25 */ /* 0x000fd000088e0406 */
.L_x_170:
[----:B------:R-:W-:Y:S01]  /*8ce0*/  ULDC UR8, c[0x0][0x748] ;  /* 0x0001d20000087ab9 */ /* 0x000fe20000000800 */
[----:B------:R-:W-:Y:S01]  /*8cf0*/  LOP3.LUT R21, R21, UR4, RZ, 0xc0, !PT ;  /* 0x0000000415157c12 */ /* 0x000fe2000f8ec0ff */
[----:B------:R-:W-:Y:S01]  /*8d00*/  ULDC UR9, c[0x0][0x710] ;  /* 0x0001c40000097ab9 */ /* 0x000fe20000000800 */
[----:B------:R-:W-:Y:S01]  /*8d10*/  SHF.R.U64 R7, R6, UR8, R7 ;  /* 0x0000000806077c19 */ /* 0x000fe20008001207 */
[----:B------:R-:W-:Y:S01]  /*8d20*/  ULDC UR8, c[0x0][0x738] ;  /* 0x0001ce0000087ab9 */ /* 0x000fe20000000800 */
[----:B------:R-:W-:-:S05]  /*8d30*/  LOP3.LUT R6, R24, UR6, RZ, 0xc0, !PT ;  /* 0x0000000618067c12 */ /* 0x000fca000f8ec0ff */
[----:B------:R-:W-:Y:S02]  /*8d40*/  IMAD R9, R7, UR5, R6 ;  /* 0x0000000507097c24 */ /* 0x000fe4000f8e0206 */
[----:B------:R-:W-:Y:S02]  /*8d50*/  IMAD.MOV R7, RZ, RZ, -R7 ;  /* 0x000000ffff077224 */ /* 0x000fe400078e0a07 */
[----:B------:R-:W-:Y:S02]  /*8d60*/  IMAD R10, R9, UR9, R10 ;  /* 0x00000009090a7c24 */ /* 0x000fe4000f8e020a */
[----:B------:R-:W-:Y:S01]  /*8d70*/  IMAD R22, R7, UR8, R22 ;  /* 0x0000000807167c24 */ /* 0x000fe2000f8e0216 */
[----:B------:R-:W-:Y:S01]  /*8d80*/  ULDC UR8, c[0x0][0x700] ;  /* 0x0001c00000087ab9 */ /* 0x000fe20000000800 */
[----:B------:R-:W-:Y:S02]  /*8d90*/  IMAD.MOV.U32 R6, RZ, RZ, 0x1 ;  /* 0x00000001ff067424 */ /* 0x000fe400078e00ff */
[----:B------:R-:W-:-:S05]  /*8da0*/  IMAD R21, R22, UR8, R21 ;  /* 0x0000000816157c24 */ /* 0x000fca000f8e0215 */
[----:B------:R-:W-:Y:S02]  /*8db0*/  SEL R7, R21, R10, !P2 ;  /* 0x0000000a15077207 */ /* 0x000fe40005000000 */
[----:B------:R-:W-:-:S07]  /*8dc0*/  SEL R21, R10, R21, !P2 ;  /* 0x000000150a157207 */ /* 0x000fce0005000000 */
.L_x_168:
[----:B------:R-:W-:Y:S05]  /*8dd0*/  BSYNC B1 ;  /* 0x0000000000017941 */ /* 0x000fea0003800000 */
.L_x_167:
[----:B------:R-:W-:-:S13]  /*8de0*/  LOP3.LUT P0, RZ, R6, 0xff, RZ, 0xc0, !PT ;  /* 0x000000ff06ff7812 */ /* 0x000fda000780c0ff */
[----:B------:R-:W-:Y:S05]  /*8df0*/  @P0 BRA `(.L_x_171) ;  /* 0xfffffff400100947 */ /* 0x000fea000383ffff */
[----:B------:R-:W-:Y:S05]  /*8e00*/  BSYNC B0 ;  /* 0x0000000000007941 */ /* 0x000fea0003800000 */
.L_x_160:
[----:B------:R-:W-:-:S03]  /*8e10*/  UMOV UR8, 0xffffffff ;  /* 0xffffffff00087882 */ /* 0x000fc60000000000 */
[----:B------:R-:W-:Y:S05]  /*8e20*/  BRA.DIV UR8, `(.L_x_172) ;  /* 0x0000000a08b47947 */ /* 0x000fea000b800000 */
[----:B------:R-:W-:-:S13]  /*8e30*/  ELECT P0, URZ, PT ;  /* 0x00000000003f782f */ /* 0x000fda0003800000 */
.L_x_198:
[----:B------:R-:W-:Y:S04]  /*8e40*/  BSSY B0, `(.L_x_173) ;  /* 0x0000097000007945 */ /* 0x000fe80003800000 */
[----:B------:R-:W-:Y:S05]  /*8e50*/  @!P0 BRA `(.L_x_174) ;  /* 0x0000000800548947 */ /* 0x000fea0003800000 */
[----:B------:R-:W-:-:S04]  /*8e60*/  LOP3.LUT R5, R5, 0x2, RZ, 0xfc, !PT ;  /* 0x0000000205057812 */ /* 0x000fc800078efcff */
[----:B------:R-:W-:-:S13]  /*8e70*/  ISETP.NE.AND P0, PT, R5, 0x3, PT ;  /* 0x000000030500780c */ /* 0x000fda0003f05270 */
[----:B------:R-:W-:Y:S05]  /*8e80*/  @!P0 BRA `(.L_x_175) ;  /* 0x0000000000048947 */ /* 0x000fea0003800000 */
[----:B------:R-:W-:Y:S01]  /*8e90*/  BPT.TRAP 0x1 ;  /* 0x000000040000795c */ /* 0x000fe20000300000 */
.L_x_175:
[----:B------:R-:W0:Y:S01]  /*8ea0*/  S2R R3, SR_CgaCtaId ;  /* 0x0000000000037919 */ /* 0x000e220000008800 */
[----:B------:R-:W-:Y:S02]  /*8eb0*/  MOV R0, 0x400 ;  /* 0x0000040000007802 */ /* 0x000fe40000000f00 */
[----:B------:R-:W-:Y:S02]  /*8ec0*/  SHF.L.U32 R2, R11, 0x1f, RZ ;  /* 0x0000001f0b027819 */ /* 0x000fe400000006ff */
[----:B0-----:R-:W-:-:S05]  /*8ed0*/  LEA R3, R3, R0, 0x18 ;  /* 0x0000000003037211 */ /* 0x001fca00078ec0ff */
[----:B------:R-:W-:-:S04]  /*8ee0*/  VIADD R3, R3, 0x80 ;  /* 0x0000008003037836 */ /* 0x000fc80000000000 */
[C---:B------:R-:W-:Y:S02]  /*8ef0*/  IMAD R5, R12.reuse, 0x8, R3 ;  /* 0x000000080c057824 */ /* 0x040fe400078e0203 */
[----:B------:R-:W-:Y:S02]  /*8f00*/  VIADD R12, R12, 0x1 ;  /* 0x000000010c0c7836 */ /* 0x000fe40000000000 */
[----:B------:R-:W0:Y:S03]  /*8f10*/  SYNCS.PHASECHK.TRANS64.TRYWAIT P0, [R5+URZ], R2 ;  /* 0x00000002050075a7 */ /* 0x000e26000800017f */
[----:B------:R-:W-:-:S04]  /*8f20*/  ISETP.NE.AND P1, PT, R12, 0x10, PT ;  /* 0x000000100c00780c */ /* 0x000fc80003f25270 */
[----:B------:R-:W-:Y:S02]  /*8f30*/  SEL R0, RZ, 0x1, P1 ;  /* 0x00000001ff007807 */ /* 0x000fe40000800000 */
[----:B------:R-:W-:Y:S02]  /*8f40*/  SEL R12, R12, RZ, P1 ;  /* 0x000000ff0c0c7207 */ /* 0x000fe40000800000 */
[----:B------:R-:W-:-:S03]  /*8f50*/  LOP3.LUT R11, R11, R0, RZ, 0x3c, !PT ;  /* 0x000000000b0b7212 */ /* 0x000fc600078e3cff */
[----:B------:R-:W-:Y:S01]  /*8f60*/  IMAD R7, R12, 0x8, R3 ;  /* 0x000000080c077824 */ /* 0x000fe200078e0203 */
[----:B------:R-:W-:Y:S01]  /*8f70*/  SHF.L.U32 R4, R11, 0x1f, RZ ;  /* 0x0000001f0b047819 */ /* 0x000fe200000006ff */
[----:B0-----:R-:W-:Y:S06]  /*8f80*/  @!P0 BRA `(.L_x_176) ;  /* 0x00000008007c8947 */ /* 0x001fec0003800000 */
.L_x_199:
[----:B------:R-:W1:Y:S01]  /*8f90*/  SYNCS.PHASECHK.TRANS64.TRYWAIT P0, [R7+URZ], R4 ;  /* 0x00000004070075a7 */ /* 0x000e62000800017f */
[----:B------:R-:W-:-:S05]  /*8fa0*/  VIADD R0, R12, 0x1 ;  /* 0x000000010c007836 */ /* 0x000fca0000000000 */
[----:B------:R-:W-:-:S04]  /*8fb0*/  ISETP.NE.AND P1, PT, R0, 0x10, PT ;  /* 0x000000100000780c */ /* 0x000fc80003f25270 */
[----:B0-----:R-:W-:Y:S02]  /*8fc0*/  SEL R2, RZ, 0x1, P1 ;  /* 0x00000001ff027807 */ /* 0x001fe40000800000 */
[----:B------:R-:W-:Y:S02]  /*8fd0*/  SEL R0, R0, RZ, P1 ;  /* 0x000000ff00007207 */ /* 0x000fe40000800000 */
[----:B------:R-:W-:-:S03]  /*8fe0*/  LOP3.LUT R11, R11, R2, RZ, 0x3c, !PT ;  /* 0x000000020b0b7212 */ /* 0x000fc600078e3cff */
[----:B------:R-:W-:Y:S01]  /*8ff0*/  IMAD R6, R0, 0x8, R3 ;  /* 0x0000000800067824 */ /* 0x000fe200078e0203 */
[----:B------:R-:W-:Y:S01]  /*9000*/  SHF.L.U32 R5, R11, 0x1f, RZ ;  /* 0x0000001f0b057819 */ /* 0x000fe200000006ff */
[----:B-1----:R-:W-:Y:S06]  /*9010*/  @!P0 BRA `(.L_x_177) ;  /* 0x00000008006c8947 */ /* 0x002fec0003800000 */
.L_x_200:
[----:B------:R-:W1:Y:S01]  /*9020*/  SYNCS.PHASECHK.TRANS64.TRYWAIT P0, [R6+URZ], R5 ;  /* 0x00000005060075a7 */ /* 0x000e62000800017f */
[----:B------:R-:W-:-:S05]  /*9030*/  VIADD R0, R0, 0x1 ;  /* 0x0000000100007836 */ /* 0x000fca0000000000 */
[----:B------:R-:W-:-:S04]  /*9040*/  ISETP.NE.AND P1, PT, R0, 0x10, PT ;  /* 0x000000100000780c */ /* 0x000fc80003f25270 */
[----:B------:R-:W-:Y:S02]  /*9050*/  SEL R2, RZ, 0x1, P1 ;  /* 0x00000001ff027807 */ /* 0x000fe40000800000 */
[----:B------:R-:W-:Y:S02]  /*9060*/  SEL R0, R0, RZ, P1 ;  /* 0x000000ff00007207 */ /* 0x000fe40000800000 */
[----:B------:R-:W-:-:S03]  /*9070*/  LOP3.LUT R11, R11, R2, RZ, 0x3c, !PT ;  /* 0x000000020b0b7212 */ /* 0x000fc600078e3cff */
[----:B0-----:R-:W-:Y:S01]  /*9080*/  IMAD R7, R0, 0x8, R3 ;  /* 0x0000000800077824 */ /* 0x001fe200078e0203 */
[----:B------:R-:W-:Y:S01]  /*9090*/  SHF.L.U32 R4, R11, 0x1f, RZ ;  /* 0x0000001f0b047819 */ /* 0x000fe200000006ff */
[----:B-1----:R-:W-:Y:S06]  /*90a0*/  @!P0 BRA `(.L_x_178) ;  /* 0x00000008005c8947 */ /* 0x002fec0003800000 */
.L_x_201:
[----:B------:R-:W1:Y:S01]  /*90b0*/  SYNCS.PHASECHK.TRANS64.TRYWAIT P0, [R7+URZ], R4 ;  /* 0x00000004070075a7 */ /* 0x000e62000800017f */
[----:B------:R-:W-:-:S05]  /*90c0*/  VIADD R0, R0, 0x1 ;  /* 0x0000000100007836 */ /* 0x000fca0000000000 */
[----:B------:R-:W-:-:S04]  /*90d0*/  ISETP.NE.AND P1, PT, R0, 0x10, PT ;  /* 0x000000100000780c */ /* 0x000fc80003f25270 */
[----:B------:R-:W-:Y:S02]  /*90e0*/  SEL R2, RZ, 0x1, P1 ;  /* 0x00000001ff027807 */ /* 0x000fe40000800000 */
[----:B------:R-:W-:Y:S02]  /*90f0*/  SEL R0, R0, RZ, P1 ;  /* 0x000000ff00007207 */ /* 0x000fe40000800000 */
[----:B------:R-:W-:Y:S02]  /*9100*/  LOP3.LUT R11, R11, R2, RZ, 0x3c, !PT ;  /* 0x000000020b0b7212 */ /* 0x000fe400078e3cff */
[----:B0-----:R-:W-:Y:S02]  /*9110*/  LEA R6, R0, R3, 0x3 ;  /* 0x0000000300067211 */ /* 0x001fe400078e18ff */
[----:B------:R-:W-:Y:S01]  /*9120*/  SHF.L.U32 R5, R11, 0x1f, RZ ;  /* 0x0000001f0b057819 */ /* 0x000fe200000006ff */
[----:B-1----:R-:W-:Y:S06]  /*9130*/  @!P0 BRA `(.L_x_179) ;  /* 0x00000008004c8947 */ /* 0x002fec0003800000 */
.L_x_202:
        /* <DEDUP_REMOVED lines=9> */
.L_x_203:
        /* <DEDUP_REMOVED lines=9> */
.L_x_204:
        /* <DEDUP_REMOVED lines=9> */
.L_x_205:
        /* <DEDUP_REMOVED lines=9> */
.L_x_206:
        /* <DEDUP_REMOVED lines=9> */
.L_x_207:
        /* <DEDUP_REMOVED lines=9> */
.L_x_208:
        /* <DEDUP_REMOVED lines=9> */
.L_x_209:
        /* <DEDUP_REMOVED lines=9> */
.L_x_210:
        /* <DEDUP_REMOVED lines=9> */
.L_x_211:
        /* <DEDUP_REMOVED lines=9> */
.L_x_212:
[----:B------:R-:W1:Y:S01]  /*96e0*/  SYNCS.PHASECHK.TRANS64.TRYWAIT P0, [R6+URZ], R5 ;  /* 0x00000005060075a7 */ /* 0x000e62000800017f */
[----:B------:R-:W-:-:S05]  /*96f0*/  VIADD R0, R0, 0x1 ;  /* 0x0000000100007836 */ /* 0x000fca0000000000 */
[----:B------:R-:W-:-:S04]  /*9700*/  ISETP.NE.AND P1, PT, R0, 0x10, PT ;  /* 0x000000100000780c */ /* 0x000fc80003f25270 */
[----:B------:R-:W-:Y:S02]  /*9710*/  SEL R2, RZ, 0x1, P1 ;  /* 0x00000001ff027807 */ /* 0x000fe40000800000 */
[----:B------:R-:W-:Y:S02]  /*9720*/  SEL R0, R0, RZ, P1 ;  /* 0x000000ff00007207 */ /* 0x000fe40000800000 */
[----:B------:R-:W-:Y:S01]  /*9730*/  LOP3.LUT R2, R11, R2, RZ, 0x3c, !PT ;  /* 0x000000020b027212 */ /* 0x000fe200078e3cff */
[----:B-1----:R-:W-:Y:S06]  /*9740*/  @!P0 BRA `(.L_x_190) ;  /* 0x0000000400a48947 */ /* 0x002fec0003800000 */
.L_x_213:
[----:B------:R-:W-:Y:S01]  /*9750*/  IMAD R3, R0, 0x8, R3 ;  /* 0x0000000800037824 */ /* 0x000fe200078e0203 */
[----:B------:R-:W-:-:S07]  /*9760*/  SHF.L.U32 R0, R2, 0x1f, RZ ;  /* 0x0000001f02007819 */ /* 0x000fce00000006ff */
.L_x_191:
[----:B--2---:R2:W3:Y:S02]  /*9770*/  SYNCS.PHASECHK.TRANS64.TRYWAIT P0, [R3+URZ], R0 ;  /* 0x00000000030075a7 */ /* 0x0044e4000800017f */
[----:B---3--:R-:W-:Y:S05]  /*9780*/  @!P0 NANOSLEEP.SYNCS 0x989680 ;  /* 0x009896800000895d */ /* 0x008fea0003900000 */
[----:B------:R-:W3:Y:S02]  /*9790*/  @!P0 SYNCS.PHASECHK.TRANS64 P0, [R3+URZ], R0 ;  /* 0x00000000030085a7 */ /* 0x000ee4000800007f */
[----:B---3--:R-:W-:Y:S05]  /*97a0*/  @!P0 BRA `(.L_x_191) ;  /* 0xfffffffc00f08947 */ /* 0x008fea000383ffff */
.L_x_174:
[----:B------:R-:W-:Y:S05]  /*97b0*/  BSYNC B0 ;  /* 0x0000000000007941 */ /* 0x000fea0003800000 */
.L_x_173:
[----:B------:R-:W-:Y:S05]  /*97c0*/  EXIT ;  /* 0x000000000000794d */ /* 0x000fea0003800000 */
.L_x_22:
[----:B-1----:R-:W-:-:S04]  /*97d0*/  IMAD.U32 R20, RZ, RZ, UR11 ;  /* 0x0000000bff147e24 */ /* 0x002fc8000f8e00ff */
[----:B------:R1:W0:Y:S03]  /*97e0*/  SYNCS.PHASECHK.TRANS64.TRYWAIT P1, [R20+URZ], R19 ;  /* 0x00000013140075a7 */ /* 0x000226000802017f */
[----:B0-----:R-:W-:Y:S05]  /*97f0*/  @!P1 NANOSLEEP.SYNCS 0x989680 ;  /* 0x009896800000995d */ /* 0x001fea0003900000 */
[----:B------:R-:W0:Y:S02]  /*9800*/  @!P1 SYNCS.PHASECHK.TRANS64 P1, [R20+URZ], R19 ;  /* 0x00000013140095a7 */ /* 0x000e24000802007f */
[----:B0-----:R-:W-:Y:S05]  /*9810*/  @!P1 BRA `(.L_x_22) ;  /* 0xfffffffc00ec9947 */ /* 0x001fea000383ffff */
[----:B------:R-:W-:Y:S05]  /*9820*/  BRA `(.L_x_21) ;  /* 0xffffff8400107947 */ /* 0x000fea000383ffff */
.L_x_161:
[----:B------:R-:W-:Y:S01]  /*9830*/  BSSY B1, `(.L_x_192) ;  /* 0x0000006000017945 */ /* 0x000fe20003800000 */
[----:B------:R-:W-:-:S07]  /*9840*/  IMAD.MOV.U32 R6, RZ, RZ, -0x1 ;  /* 0xffffffffff067424 */ /* 0x000fce00078e00ff */
[----:B------:R-:W-:Y:S05]  /*9850*/  WARPSYNC.COLLECTIVE R6, `(.L_x_193) ;  /* 0x00000000060c7348 */ /* 0x000fea0003c00000 */
[----:B------:R-:W-:Y:S02]  /*9860*/  ELECT P0, UR62, PT ;  /* 0x00000000003e782f */ /* 0x000fe40003800000 */
[----:B------:R-:W-:Y:S01]  /*9870*/  MOV R6, UR62 ;  /* 0x0000003e00067c02 */ /* 0x000fe20008000f00 */
[----:B------:R-:W-:Y:S10]  /*9880*/  ENDCOLLECTIVE ;  /* 0x000000000000791b */ /* 0x000ff40003800000 */
.L_x_193:
[----:B------:R-:W-:Y:S05]  /*9890*/  BSYNC B1 ;  /* 0x0000000000017941 */ /* 0x000fea0003800000 */
.L_x_192:
[----:B------:R-:W-:Y:S05]  /*98a0*/  BRA `(.L_x_194) ;  /* 0xffffffe800707947 */ /* 0x000fea000383ffff */
.L_x_164:
[----:B-1----:R1:W2:Y:S02]  /*98b0*/  SYNCS.PHASECHK.TRANS64.TRYWAIT P0, [R24+URZ+0x80], R9 ;  /* 0x00008009180075a7 */ /* 0x0022a4000800017f */
[----:B--2---:R-:W-:Y:S05]  /*98c0*/  @!P0 NANOSLEEP.SYNCS 0x989680 ;  /* 0x009896800000895d */ /* 0x004fea0003900000 */
[----:B------:R-:W2:Y:S02]  /*98d0*/  @!P0 SYNCS.PHASECHK.TRANS64 P0, [R24+URZ+0x80], R9 ;  /* 0x00008009180085a7 */ /* 0x000ea4000800007f */
[----:B--2---:R-:W-:Y:S05]  /*98e0*/  @!P0 BRA `(.L_x_164) ;  /* 0xfffffffc00f08947 */ /* 0x004fea000383ffff */
[----:B------:R-:W-:Y:S05]  /*98f0*/  BRA `(.L_x_195) ;  /* 0xffffffe800ac7947 */ /* 0x000fea000383ffff */
.L_x_172:
[----:B------:R-:W-:Y:S01]  /*9900*/  BSSY B0, `(.L_x_196) ;  /* 0x0000006000007945 */ /* 0x000fe20003800000 */
[----:B------:R-:W-:-:S07]  /*9910*/  IMAD.MOV.U32 R6, RZ, RZ, -0x1 ;  /* 0xffffffffff067424 */ /* 0x000fce00078e00ff */
[----:B------:R-:W-:Y:S05]  /*9920*/  WARPSYNC.COLLECTIVE R6, `(.L_x_197) ;  /* 0x00000000060c7348 */ /* 0x000fea0003c00000 */
[----:B------:R-:W-:Y:S02]  /*9930*/  ELECT P0, UR62, PT ;  /* 0x00000000003e782f */ /* 0x000fe40003800000 */
[----:B------:R-:W-:Y:S01]  /*9940*/  MOV R6, UR62 ;  /* 0x0000003e00067c02 */ /* 0x000fe20008000f00 */
[----:B------:R-:W-:Y:S10]  /*9950*/  ENDCOLLECTIVE ;  /* 0x000000000000791b */ /* 0x000ff40003800000 */
.L_x_197:
[----:B------:R-:W-:Y:S05]  /*9960*/  BSYNC B0 ;  /* 0x0000000000007941 */ /* 0x000fea0003800000 */
.L_x_196:
[----:B------:R-:W-:Y:S05]  /*9970*/  BRA `(.L_x_198) ;  /* 0xfffffff400307947 */ /* 0x000fea000383ffff */
.L_x_176:
[----:B0-----:R0:W1:Y:S02]  /*9980*/  SYNCS.PHASECHK.TRANS64.TRYWAIT P0, [R5+URZ], R2 ;  /* 0x00000002050075a7 */ /* 0x001064000800017f */
[----:B-1----:R-:W-:Y:S05]  /*9990*/  @!P0 NANOSLEEP.SYNCS 0x989680 ;  /* 0x009896800000895d */ /* 0x002fea0003900000 */
[----:B------:R-:W1:Y:S02]  /*99a0*/  @!P0 SYNCS.PHASECHK.TRANS64 P0, [R5+URZ], R2 ;  /* 0x00000002050085a7 */ /* 0x000e64000800007f */
[----:B-1----:R-:W-:Y:S05]  /*99b0*/  @!P0 BRA `(.L_x_176) ;  /* 0xfffffffc00f08947 */ /* 0x002fea000383ffff */
[----:B------:R-:W-:Y:S05]  /*99c0*/  BRA `(.L_x_199) ;  /* 0xfffffff400707947 */ /* 0x000fea000383ffff */
.L_x_177:
[----:B0-----:R0:W1:Y:S02]  /*99d0*/  SYNCS.PHASECHK.TRANS64.TRYWAIT P0, [R7+URZ], R4 ;  /* 0x00000004070075a7 */ /* 0x001064000800017f */
[----:B-1----:R-:W-:Y:S05]  /*99e0*/  @!P0 NANOSLEEP.SYNCS 0x989680 ;  /* 0x009896800000895d */ /* 0x002fea0003900000 */
[----:B------:R-:W1:Y:S02]  /*99f0*/  @!P0 SYNCS.PHASECHK.TRANS64 P0, [R7+URZ], R4 ;  /* 0x00000004070085a7 */ /* 0x000e64000800007f */
[----:B-1----:R-:W-:Y:S05]  /*9a00*/  @!P0 BRA `(.L_x_177) ;  /* 0xfffffffc00f08947 */ /* 0x002fea000383ffff */
[----:B------:R-:W-:Y:S05]  /*9a10*/  BRA `(.L_x_200) ;  /* 0xfffffff400807947 */ /* 0x000fea000383ffff */
.L_x_178:
[----:B0-----:R0:W1:Y:S02]  /*9a20*/  SYNCS.PHASECHK.TRANS64.TRYWAIT P0, [R6+URZ], R5 ;  /* 0x00000005060075a7 */ /* 0x001064000800017f */
[----:B-1----:R-:W-:Y:S05]  /*9a30*/  @!P0 NANOSLEEP.SYNCS 0x989680 ;  /* 0x009896800000895d */ /* 0x002fea0003900000 */
[----:B------:R-:W1:Y:S02]  /*9a40*/  @!P0 SYNCS.PHASECHK.TRANS64 P0, [R6+URZ], R5 ;  /* 0x00000005060085a7 */ /* 0x000e64000800007f */
[----:B-1----:R-:W-:Y:S05]  /*9a50*/  @!P0 BRA `(.L_x_178) ;  /* 0xfffffffc00f08947 */ /* 0x002fea000383ffff */
[----:B------:R-:W-:Y:S05]  /*9a60*/  BRA `(.L_x_201) ;  /* 0xfffffff400907947 */ /* 0x000fea000383ffff */
.L_x_179:
[----:B0-----:R0:W1:Y:S02]  /*9a70*/  SYNCS.PHASECHK.TRANS64.TRYWAIT P0, [R7+URZ], R4 ;  /* 0x00000004070075a7 */ /* 0x001064000800017f */
[----:B-1----:R-:W-:Y:S05]  /*9a80*/  @!P0 NANOSLEEP.SYNCS 0x989680 ;  /* 0x009896800000895d */ /* 0x002fea0003900000 */
[----:B------:R-:W1:Y:S02]  /*9a90*/  @!P0 SYNCS.PHASECHK.TRANS64 P0, [R7+URZ], R4 ;  /* 0x00000004070085a7 */ /* 0x000e64000800007f */
[----:B-1----:R-:W-:Y:S05]  /*9aa0*/  @!P0 BRA `(.L_x_179) ;  /* 0xfffffffc00f08947 */ /* 0x002fea000383ffff */
[----:B------:R-:W-:Y:S05]  /*9ab0*/  BRA `(.L_x_202) ;  /* 0xfffffff400a07947 */ /* 0x000fea000383ffff */
.L_x_180:
[----:B0-----:R0:W1:Y:S02]  /*9ac0*/  SYNCS.PHASECHK.TRANS64.TRYWAIT P0, [R6+URZ], R5 ;  /* 0x00000005060075a7 */ /* 0x001064000800017f */
[----:B-1----:R-:W-:Y:S05]  /*9ad0*/  @!P0 NANOSLEEP.SYNCS 0x989680 ;  /* 0x009896800000895d */ /* 0x002fea0003900000 */
[----:B------:R-:W1:Y:S02]  /*9ae0*/  @!P0 SYNCS.PHASECHK.TRANS64 P0, [R6+URZ], R5 ;  /* 0x00000005060085a7 */ /* 0x000e64000800007f */
[----:B-1----:R-:W-:Y:S05]  /*9af0*/  @!P0 BRA `(.L_x_180) ;  /* 0xfffffffc00f08947 */ /* 0x002fea000383ffff */
[----:B------:R-:W-:Y:S05]  /*9b00*/  BRA `(.L_x_203) ;  /* 0xfffffff400b07947 */ /* 0x000fea000383ffff */
.L_x_181:
[----:B0-----:R0:W1:Y:S02]  /*9b10*/  SYNCS.PHASECHK.TRANS64.TRYWAIT P0, [R7+URZ], R4 ;  /* 0x00000004070075a7 */ /* 0x001064000800017f */
[----:B-1----:R-:W-:Y:S05]  /*9b20*/  @!P0 NANOSLEEP.SYNCS 0x989680 ;  /* 0x009896800000895d */ /* 0x002fea0003900000 */
[----:B------:R-:W1:Y:S02]  /*9b30*/  @!P0 SYNCS.PHASECHK.TRANS64 P0, [R7+URZ], R4 ;  /* 0x00000004070085a7 */ /* 0x000e64000800007f */
[----:B-1----:R-:W-:Y:S05]  /*9b40*/  @!P0 BRA `(.L_x_181) ;  /* 0xfffffffc00f08947 */ /* 0x002fea000383ffff */
[----:B------:R-:W-:Y:S05]  /*9b50*/  BRA `(.L_x_204) ;  /* 0xfffffff400c07947 */ /* 0x000fea000383ffff */
.L_x_182:
[----:B0-----:R0:W1:Y:S02]  /*9b60*/  SYNCS.PHASECHK.TRANS64.TRYWAIT P0, [R6+URZ], R5 ;  /* 0x00000005060075a7 */ /* 0x001064000800017f */
[----:B-1----:R-:W-:Y:S05]  /*9b70*/  @!P0 NANOSLEEP.SYNCS 0x989680 ;  /* 0x009896800000895d */ /* 0x002fea0003900000 */
[----:B------:R-:W1:Y:S02]  /*9b80*/  @!P0 SYNCS.PHASECHK.TRANS64 P0, [R6+URZ], R5 ;  /* 0x00000005060085a7 */ /* 0x000e64000800007f */
[----:B-1----:R-:W-:Y:S05]  /*9b90*/  @!P0 BRA `(.L_x_182) ;  /* 0xfffffffc00f08947 */ /* 0x002fea000383ffff */
[----:B------:R-:W-:Y:S05]  /*9ba0*/  BRA `(.L_x_205) ;  /* 0xfffffff400d07947 */ /* 0x000fea000383ffff */
.L_x_183:
[----:B0-----:R0:W1:Y:S02]  /*9bb0*/  SYNCS.PHASECHK.TRANS64.TRYWAIT P0, [R7+URZ], R4 ;  /* 0x00000004070075a7 */ /* 0x001064000800017f */
[----:B-1----:R-:W-:Y:S05]  /*9bc0*/  @!P0 NANOSLEEP.SYNCS 0x989680 ;  /* 0x009896800000895d */ /* 0x002fea0003900000 */
[----:B------:R-:W1:Y:S02]  /*9bd0*/  @!P0 SYNCS.PHASECHK.TRANS64 P0, [R7+URZ], R4 ;  /* 0x00000004070085a7 */ /* 0x000e64000800007f */
[----:B-1----:R-:W-:Y:S05]  /*9be0*/  @!P0 BRA `(.L_x_183) ;  /* 0xfffffffc00f08947 */ /* 0x002fea000383ffff */
[----:B------:R-:W-:Y:S05]  /*9bf0*/  BRA `(.L_x_206) ;  /* 0xfffffff400e07947 */ /* 0x000fea000383ffff */
.L_x_184:
[----:B0-----:R0:W1:Y:S02]  /*9c00*/  SYNCS.PHASECHK.TRANS64.TRYWAIT P0, [R6+URZ], R5 ;  /* 0x00000005060075a7 */ /* 0x001064000800017f */
[----:B-1----:R-:W-:Y:S05]  /*9c10*/  @!P0 NANOSLEEP.SYNCS 0x989680 ;  /* 0x009896800000895d */ /* 0x002fea0003900000 */
[----:B------:R-:W1:Y:S02]  /*9c20*/  @!P0 SYNCS.PHASECHK.TRANS64 P0, [R6+URZ], R5 ;  /* 0x00000005060085a7 */ /* 0x000e64000800007f */
[----:B-1----:R-:W-:Y:S05]  /*9c30*/  @!P0 BRA `(.L_x_184) ;  /* 0xfffffffc00f08947 */ /* 0x002fea000383ffff */
[----:B------:R-:W-:Y:S05]  /*9c40*/  BRA `(.L_x_207) ;  /* 0xfffffff400f07947 */ /* 0x000fea000383ffff */
.L_x_185:
[----:B0-----:R0:W1:Y:S02]  /*9c50*/  SYNCS.PHASECHK.TRANS64.TRYWAIT P0, [R7+URZ], R4 ;  /* 0x00000004070075a7 */ /* 0x001064000800017f */
[----:B-1----:R-:W-:Y:S05]  /*9c60*/  @!P0 NANOSLEEP.SYNCS 0x989680 ;  /* 0x009896800000895d */ /* 0x002fea0003900000 */
[----:B------:R-:W1:Y:S02]  /*9c70*/  @!P0 SYNCS.PHASECHK.TRANS64 P0, [R7+URZ], R4 ;  /* 0x00000004070085a7 */ /* 0x000e64000800007f */
[----:B-1----:R-:W-:Y:S05]  /*9c80*/  @!P0 BRA `(.L_x_185) ;  /* 0xfffffffc00f08947 */ /* 0x002fea000383ffff */
[----:B------:R-:W-:Y:S05]  /*9c90*/  BRA `(.L_x_208) ;  /* 0xfffffff800007947 */ /* 0x000fea000383ffff */
.L_x_186:
[----:B0-----:R0:W1:Y:S02]  /*9ca0*/  SYNCS.PHASECHK.TRANS64.TRYWAIT P0, [R6+URZ], R5 ;  /* 0x00000005060075a7 */ /* 0x001064000800017f */
[----:B-1----:R-:W-:Y:S05]  /*9cb0*/  @!P0 NANOSLEEP.SYNCS 0x989680 ;  /* 0x009896800000895d */ /* 0x002fea0003900000 */
[----:B------:R-:W1:Y:S02]  /*9cc0*/  @!P0 SYNCS.PHASECHK.TRANS64 P0, [R6+URZ], R5 ;  /* 0x00000005060085a7 */ /* 0x000e64000800007f */
[----:B-1----:R-:W-:Y:S05]  /*9cd0*/  @!P0 BRA `(.L_x_186) ;  /* 0xfffffffc00f08947 */ /* 0x002fea000383ffff */
[----:B------:R-:W-:Y:S05]  /*9ce0*/  BRA `(.L_x_209) ;  /* 0xfffffff800107947 */ /* 0x000fea000383ffff */
.L_x_187:
[----:B0-----:R0:W1:Y:S02]  /*9cf0*/  SYNCS.PHASECHK.TRANS64.TRYWAIT P0, [R7+URZ], R4 ;  /* 0x00000004070075a7 */ /* 0x001064000800017f */
[----:B-1----:R-:W-:Y:S05]  /*9d00*/  @!P0 NANOSLEEP.SYNCS 0x989680 ;  /* 0x009896800000895d */ /* 0x002fea0003900000 */
[----:B------:R-:W1:Y:S02]  /*9d10*/  @!P0 SYNCS.PHASECHK.TRANS64 P0, [R7+URZ], R4 ;  /* 0x00000004070085a7 */ /* 0x000e64000800007f */
[----:B-1----:R-:W-:Y:S05]  /*9d20*/  @!P0 BRA `(.L_x_187) ;  /* 0xfffffffc00f08947 */ /* 0x002fea000383ffff */
[----:B------:R-:W-:Y:S05]  /*9d30*/  BRA `(.L_x_210) ;  /* 0xfffffff800207947 */ /* 0x000fea000383ffff */
.L_x_188:
[----:B0-----:R0:W1:Y:S02]  /*9d40*/  SYNCS.PHASECHK.TRANS64.TRYWAIT P0, [R6+URZ], R5 ;  /* 0x00000005060075a7 */ /* 0x001064000800017f */
[----:B-1----:R-:W-:Y:S05]  /*9d50*/  @!P0 NANOSLEEP.SYNCS 0x989680 ;  /* 0x009896800000895d */ /* 0x002fea0003900000 */
[----:B------:R-:W1:Y:S02]  /*9d60*/  @!P0 SYNCS.PHASECHK.TRANS64 P0, [R6+URZ], R5 ;  /* 0x00000005060085a7 */ /* 0x000e64000800007f */
[----:B-1----:R-:W-:Y:S05]  /*9d70*/  @!P0 BRA `(.L_x_188) ;  /* 0xfffffffc00f08947 */ /* 0x002fea000383ffff */
[----:B------:R-:W-:Y:S05]  /*9d80*/  BRA `(.L_x_211) ;  /* 0xfffffff800307947 */ /* 0x000fea000383ffff */
.L_x_189:
[----:B0-----:R0:W1:Y:S02]  /*9d90*/  SYNCS.PHASECHK.TRANS64.TRYWAIT P0, [R7+URZ], R4 ;  /* 0x00000004070075a7 */ /* 0x001064000800017f */
[----:B-1----:R-:W-:Y:S05]  /*9da0*/  @!P0 NANOSLEEP.SYNCS 0x989680 ;  /* 0x009896800000895d */ /* 0x002fea0003900000 */
[----:B------:R-:W1:Y:S02]  /*9db0*/  @!P0 SYNCS.PHASECHK.TRANS64 P0, [R7+URZ], R4 ;  /* 0x00000004070085a7 */ /* 0x000e64000800007f */
[----:B-1----:R-:W-:Y:S05]  /*9dc0*/  @!P0 BRA `(.L_x_189) ;  /* 0xfffffffc00f08947 */ /* 0x002fea000383ffff */
[----:B------:R-:W-:Y:S05]  /*9dd0*/  BRA `(.L_x_212) ;  /* 0xfffffff800407947 */ /* 0x000fea000383ffff */
.L_x_190:
[----:B-1----:R1:W2:Y:S02]  /*9de0*/  SYNCS.PHASECHK.TRANS64.TRYWAIT P0, [R6+URZ], R5 ;  /* 0x00000005060075a7 */ /* 0x0022a4000800017f */
[----:B--2---:R-:W-:Y:S05]  /*9df0*/  @!P0 NANOSLEEP.SYNCS 0x989680 ;  /* 0x009896800000895d */ /* 0x004fea0003900000 */
[----:B------:R-:W2:Y:S02]  /*9e00*/  @!P0 SYNCS.PHASECHK.TRANS64 P0, [R6+URZ], R5 ;  /* 0x00000005060085a7 */ /* 0x000ea4000800007f */
[----:B--2---:R-:W-:Y:S05]  /*9e10*/  @!P0 BRA `(.L_x_190) ;  /* 0xfffffffc00f08947 */ /* 0x004fea000383ffff */
[----:B------:R-:W-:Y:S05]  /*9e20*/  BRA `(.L_x_213) ;  /* 0xfffffff800487947 */ /* 0x000fea000383ffff */
.L_x_214:
[----:B------:R-:W-:-:S00]  /*9e30*/  BRA `(.L_x_214) ;  /* 0xfffffffc00fc7947 */ /* 0x000fc0000383ffff */
[----:B------:R-:W-:-:S00]  /*9e40*/  NOP ;  /* 0x0000000000007918 */ /* 0x000fc00000000000 */
        /* <DEDUP_REMOVED lines=11> */
.L_x_215:


//--------------------- .nv.shared._ZN7cutlass13device_kernelINS_4gemm6kernel13GemmUniversalIN4cute5tupleIJiiiiEEENS1_10collective13CollectiveMmaINS1_43MainloopSm90TmaGmmaWarpSpecializedSparseFP8ILi16ENS5_IJNS4_1CILi1EEENSA_ILi2EEESB_EEENS1_35KernelTmaWarpSpecializedCooperativeEEENS5_IJNSA_ILi256EEENSA_ILi64EEESH_EEENS_12float_e4m3_tENS5_IJNS4_6LayoutINS5_IJiNS5_IJSC_iEEEiEEENS5_IJlNS5_IJSB_SC_EEElEEEEENSK_INS5_IJNS5_IJSH_iEEESQ_iEEENS5_IJNS5_IJSH_NSA_ILi4096EEEEEENS5_IJSB_lEEElEEEEEEEESJ_NS5_IJlSB_lEEENS4_8TiledMMAINS4_8MMA_AtomIJNS4_4SM904GMMA6SPARSE31GMMA_64x64x64_F32E4M3E4M3_SS_TNILNS12_7ScaleInE1ELS15_1ELNS12_9SparseSelE0EEEEEENSK_INS5_IJSC_SB_SB_EEENS5_IJSB_NSA_ILi0EEES1A_EEEEENS5_IJNS4_10UnderscoreES1D_S1D_EEEEENS4_23SM90_TMA_LOAD_MULTICASTENS4_14ComposedLayoutINS4_7SwizzleILi1ELi4ELi3EEENS4_25smem_sparse_ptr_flag_bitsILi2ELi8EEENSK_INS5_IJNS5_IJSB_NSA_ILi8EEEEEENS5_IJSC_NSA_ILi32EEEEEEEEENS5_IJNS5_IJS1A_SH_EEESN_EEEEEEEvNS4_8identityENS4_13SM90_TMA_LOADENS1H_INS1I_ILi2ELi4ELi3EEENS4_18smem_ptr_flag_bitsILi8EEENSK_INS5_IJS1M_SH_EEENS5_IJSH_SB_EEEEEEEvS1V_EENS_8epilogue10collective6detail29Sm90TmaWarpSpecializedAdapterINS26_15DefaultEpilogueIfNS5_IJSB_llEEES2A_NS25_6thread17LinearCombinationIfLi1EffLNS2B_9ScaleType4KindE0ELNS_15FloatRoundStyleE2EfEENS1_15EpilogueDefaultEEEEEvvEEEEvNT_6ParamsE --------------------------
	.section	.nv.shared._ZN7cutlass13device_kernelINS_4gemm6kernel13GemmUniversalIN4cute5tupleIJiiiiEEENS1_10collective13CollectiveMmaINS1_43MainloopSm90TmaGmmaWarpSpecializedSparseFP8ILi16ENS5_IJNS4_1CILi1EEENSA_ILi2EEESB_EEENS1_35KernelTmaWarpSpecializedCooperativeEEENS5_IJNSA_ILi256EEENSA_ILi64EEESH_EEENS_12float_e4m3_tENS5_IJNS4_6LayoutINS5_IJiNS5_IJSC_iEEEiEEENS5_IJlNS5_IJSB_SC_EEElEEEEENSK_INS5_IJNS5_IJSH_iEEESQ_iEEENS5_IJNS5_IJSH_NSA_ILi4096EEEEEENS5_IJSB_lEEElEEEEEEEESJ_NS5_IJlSB_lEEENS4_8TiledMMAINS4_8MMA_AtomIJNS4_4SM904GMMA6SPARSE31GMMA_64x64x64_F32E4M3E4M3_SS_TNILNS12_7ScaleInE1ELS15_1ELNS12_9SparseSelE0EEEEEENSK_INS5_IJSC_SB_SB_EEENS5_IJSB_NSA_ILi0EEES1A_EEEEENS5_IJNS4_10UnderscoreES1D_S1D_EEEEENS4_23SM90_TMA_LOAD_MULTICASTENS4_14ComposedLayoutINS4_7SwizzleILi1ELi4ELi3EEENS4_25smem_sparse_ptr_flag_bitsILi2ELi8EEENSK_INS5_IJNS5_IJSB_NSA_ILi8EEEEEENS5_IJSC_NSA_ILi32EEEEEEEEENS5_IJNS5_IJS1A_SH_EEESN_EEEEEEEvNS4_8identityENS4_13SM90_TMA_LOADENS1H_INS1I_ILi2ELi4ELi3EEENS4_18smem_ptr_flag_bitsILi8EEENSK_INS5_IJS1M_SH_EEENS5_IJSH_SB_EEEEEEEvS1V_EENS_8epilogue10collective6detail29Sm90TmaWarpSpecializedAdapterINS26_15DefaultEpilogueIfNS5_IJSB_llEEES2A_NS25_6thread17LinearCombinationIfLi1EffLNS2B_9ScaleType4KindE0ELNS_15FloatRoundStyleE2EfEENS1_15EpilogueDefaultEEEEEvvEEEEvNT_6ParamsE,"aw",@nobits
	.sectionflags	@""
	.align	16
	.zero		1024


//--------------------- .nv.shared.reserved.0     --------------------------
	.section	.nv.shared.reserved.0,"aw",@nobits
	.weak		__nv_reservedSMEM_offset_0_alias
	.size		__nv_reservedSMEM_offset_0_alias, 0, 0
	.other		__nv_reservedSMEM_offset_0_alias,@"STO_CUDA_RESERVED_SHARED STV_DEFAULT"
__nv_reservedSMEM_offset_0_alias:
	.zero		0


//--------------------- .nv.global                --------------------------
	.section	.nv.global,"aw",@nobits
.nv.global:
	.type		_ZN39_INTERNAL_0cad8e8e_4_k_cu_26c89d49_27834cute1_E,@object
	.size		_ZN39_INTERNAL_0cad8e8e_4_k_cu_26c89d49_27834cute1_E,(_ZN39_INTERNAL_0cad8e8e_4_k_cu_26c89d49_27834cuda3std3__45__cpo6cbeginE - _ZN39_INTERNAL_0cad8e8e_4_k_cu_26c89d49_27834cute1_E)
_ZN39_INTERNAL_0cad8e8e_4_k_cu_26c89d49_27834cute1_E:
	.zero		1
	.type		_ZN39_INTERNAL_0cad8e8e_4_k_cu_26c89d49_27834cuda3std3__45__cpo6cbeginE,@object
	.size		_ZN39_INTERNAL_0cad8e8e_4_k_cu_26c89d49_27834cuda3std3__45__cpo6cbeginE,(_ZN39_INTERNAL_0cad8e8e_4_k_cu_26c89d49_27834cuda3std3__48in_placeE - _ZN39_INTERNAL_0cad8e8e_4_k_cu_26c89d49_27834cuda3std3__45__cpo6cbeginE)
_ZN39_INTERNAL_0cad8e8e_4_k_cu_26c89d49_27834cuda3std3__45__cpo6cbeginE:
	.zero		1
	.type		_ZN39_INTERNAL_0cad8e8e_4_k_cu_26c89d49_27834cuda3std3__48in_placeE,@object
	.size		_ZN39_INTERNAL_0cad8e8e_4_k_cu_26c89d49_27834cuda3std3__48in_placeE,(_ZN39_INTERNAL_0cad8e8e_4_k_cu_26c89d49_27834cuda3std6ranges3__45__cpo9iter_moveE - _ZN39_INTERNAL_0cad8e8e_4_k_cu_26c89d49_27834cuda3std3__48in_placeE)
_ZN39_INTERNAL_0cad8e8e_4_k_cu_26c89d49_27834cuda3std3__48in_placeE:
	.zero		1
	.type		_ZN39_INTERNAL_0cad8e8e_4_k_cu_26c89d49_27834cuda3std6ranges3__45__cpo9iter_moveE,@object
	.size		_ZN39_INTERNAL_0cad8e8e_4_k_cu_26c89d49_27834cuda3std6ranges3__45__cpo9iter_moveE,(_ZN39_INTERNAL_0cad8e8e_4_k_cu_26c89d49_27834cuda3std3__45__cpo5beginE - _ZN39_INTERNAL_0cad8e8e_4_k_cu_26c89d49_27834cuda3std6ranges3__45__cpo9iter_moveE)
_ZN39_INTERNAL_0cad8e8e_4_k_cu_26c89d49_27834cuda3std6ranges3__45__cpo9iter_moveE:
	.zero		1
	.type		_ZN39_INTERNAL_0cad8e8e_4_k_cu_26c89d49_27834cuda3std3__45__cpo5beginE,@object
	.size		_ZN39_INTERNAL_0cad8e8e_4_k_cu_26c89d49_27834cuda3std3__45__cpo5beginE,(_ZN39_INTERNAL_0cad8e8e_4_k_cu_26c89d49_27834cuda3std3__441_GLOBAL__N__0cad8e8e_4_k_cu_26c89d49_27836ignoreE - _ZN39_INTERNAL_0cad8e8e_4_k_cu_26c89d49_27834cuda3std3__45__cpo5beginE)
_ZN39_INTERNAL_0cad8e8e_4_k_cu_26c89d49_27834cuda3std3__45__cpo5beginE:
	.zero		1
	.type		_ZN39_INTERNAL_0cad8e8e_4_k_cu_26c89d49_27834cuda3std3__441_GLOBAL__N__0cad8e8e_4_k_cu_26c89d49_27836ignoreE,@object
	.size		_ZN39_INTERNAL_0cad8e8e_4_k_cu_26c89d49_27834cuda3std3__441_GLOBAL__N__0cad8e8e_4_k_cu_26c89d49_27836ignoreE,(_ZN39_INTERNAL_0cad8e8e_4_k_cu_26c89d49_27834cute7productE - _ZN39_INTERNAL_0cad8e8e_4_k_cu_26c89d49_27834cuda3std3__441_GLOBAL__N__0cad8e8e_4_k_cu_26c89d49_27836ignoreE)
_ZN39_INTERNAL_0cad8e8e_4_k_cu_26c89d49_27834cuda3std3__441_GLOBAL__N__0cad8e8e_4_k_cu_26c89d49_27836ignoreE:
	.zero		1
	.type		_ZN39_INTERNAL_0cad8e8e_4_k_cu_26c89d49_27834cute7productE,@object
	.size		_ZN39_INTERNAL_0cad8e8e_4_k_cu_26c89d49_27834cute7productE,(_ZN39_INTERNAL_0cad8e8e_4_k_cu_26c89d49_27834cuda3std3__45__cpo3endE - _ZN39_INTERNAL_0cad8e8e_4_k_cu_26c89d49_27834cute7productE)
_ZN39_INTERNAL_0cad8e8e_4_k_cu_26c89d49_27834cute7productE:
	.zero		1
	.type		_ZN39_INTERNAL_0cad8e8e_4_k_cu_26c89d49_27834cuda3std3__45__cpo3endE,@object
	.size		_ZN39_INTERNAL_0cad8e8e_4_k_cu_26c89d49_27834cuda3std3__45__cpo3endE,(_ZN39_INTERNAL_0cad8e8e_4_k_cu_26c89d49_27834cuda3std3__419piecewise_constructE - _ZN39_INTERNAL_0cad8e8e_4_k_cu_26c89d49_27834cuda3std3__45__cpo3endE)
_ZN39_INTERNAL_0cad8e8e_4_k_cu_26c89d49_27834cuda3std3__45__cpo3endE:
	.zero		1
	.type		_ZN39_INTERNAL_0cad8e8e_4_k_cu_26c89d49_27834cuda3std3__419piecewise_constructE,@object
	.size		_ZN39_INTERNAL_0cad8e8e_4_k_cu_26c89d49_27834cuda3std3__419piecewise_constructE,(_ZN39_INTERNAL_0cad8e8e_4_k_cu_26c89d49_27834cuda3std3__45__cpo4cendE - _ZN39_INTERNAL_0cad8e8e_4_k_cu_26c89d49_27834cuda3std3__419piecewise_constructE)
_ZN39_INTERNAL_0cad8e8e_4_k_cu_26c89d49_27834cuda3std3__419piecewise_constructE:
	.zero		1
	.type		_ZN39_INTERNAL_0cad8e8e_4_k_cu_26c89d49_27834cuda3std3__45__cpo4cendE,@object
	.size		_ZN39_INTERNAL_0cad8e8e_4_k_cu_26c89d49_27834cuda3std3__45__cpo4cendE,(_ZN39_INTERNAL_0cad8e8e_4_k_cu_26c89d49_27834cuda3std6ranges3__45__cpo4swapE - _ZN39_INTERNAL_0cad8e8e_4_k_cu_26c89d49_27834cuda3std3__45__cpo4cendE)
_ZN39_INTERNAL_0cad8e8e_4_k_cu_26c89d49_27834cuda3std3__45__cpo4cendE:
	.zero		1
	.type		_ZN39_INTERNAL_0cad8e8e_4_k_cu_26c89d49_27834cuda3std6ranges3__45__cpo4swapE,@object
	.size		_ZN39_INTERNAL_0cad8e8e_4_k_cu_26c89d49_27834cuda3std6ranges3__45__cpo4swapE,(.L_7 - _ZN39_INTERNAL_0cad8e8e_4_k_cu_26c89d49_27834cuda3std6ranges3__45__cpo4swapE)
_ZN39_INTERNAL_0cad8e8e_4_k_cu_26c89d49_27834cuda3std6ranges3__45__cpo4swapE:
	.zero		1
.L_7:


//--------------------- .nv.constant0._ZN7cutlass13device_kernelINS_4gemm6kernel13GemmUniversalIN4cute5tupleIJiiiiEEENS1_10collective13CollectiveMmaINS1_43MainloopSm90TmaGmmaWarpSpecializedSparseFP8ILi16ENS5_IJNS4_1CILi1EEENSA_ILi2EEESB_EEENS1_35KernelTmaWarpSpecializedCooperativeEEENS5_IJNSA_ILi256EEENSA_ILi64EEESH_EEENS_12float_e4m3_tENS5_IJNS4_6LayoutINS5_IJiNS5_IJSC_iEEEiEEENS5_IJlNS5_IJSB_SC_EEElEEEEENSK_INS5_IJNS5_IJSH_iEEESQ_iEEENS5_IJNS5_IJSH_NSA_ILi4096EEEEEENS5_IJSB_lEEElEEEEEEEESJ_NS5_IJlSB_lEEENS4_8TiledMMAINS4_8MMA_AtomIJNS4_4SM904GMMA6SPARSE31GMMA_64x64x64_F32E4M3E4M3_SS_TNILNS12_7ScaleInE1ELS15_1ELNS12_9SparseSelE0EEEEEENSK_INS5_IJSC_SB_SB_EEENS5_IJSB_NSA_ILi0EEES1A_EEEEENS5_IJNS4_10UnderscoreES1D_S1D_EEEEENS4_23SM90_TMA_LOAD_MULTICASTENS4_14ComposedLayoutINS4_7SwizzleILi1ELi4ELi3EEENS4_25smem_sparse_ptr_flag_bitsILi2ELi8EEENSK_INS5_IJNS5_IJSB_NSA_ILi8EEEEEENS5_IJSC_NSA_ILi32EEEEEEEEENS5_IJNS5_IJS1A_SH_EEESN_EEEEEEEvNS4_8identityENS4_13SM90_TMA_LOADENS1H_INS1I_ILi2ELi4ELi3EEENS4_18smem_ptr_flag_bitsILi8EEENSK_INS5_IJS1M_SH_EEENS5_IJSH_SB_EEEEEEEvS1V_EENS_8epilogue10collective6detail29Sm90TmaWarpSpecializedAdapterINS26_15DefaultEpilogueIfNS5_IJSB_llEEES2A_NS25_6thread17LinearCombinationIfLi1EffLNS2B_9ScaleType4KindE0ELNS_15FloatRoundStyleE2EfEENS1_15EpilogueDefaultEEEEEvvEEEEvNT_6ParamsE --------------------------
	.section	.nv.constant0._ZN7cutlass13device_kernelINS_4gemm6kernel13GemmUniversalIN4cute5tupleIJiiiiEEENS1_10collective13CollectiveMmaINS1_43MainloopSm90TmaGmmaWarpSpecializedSparseFP8ILi16ENS5_IJNS4_1CILi1EEENSA_ILi2EEESB_EEENS1_35KernelTmaWarpSpecializedCooperativeEEENS5_IJNSA_ILi256EEENSA_ILi64EEESH_EEENS_12float_e4m3_tENS5_IJNS4_6LayoutINS5_IJiNS5_IJSC_iEEEiEEENS5_IJlNS5_IJSB_SC_EEElEEEEENSK_INS5_IJNS5_IJSH_iEEESQ_iEEENS5_IJNS5_IJSH_NSA_ILi4096EEEEEENS5_IJSB_lEEElEEEEEEEESJ_NS5_IJlSB_lEEENS4_8TiledMMAINS4_8MMA_AtomIJNS4_4SM904GMMA6SPARSE31GMMA_64x64x64_F32E4M3E4M3_SS_TNILNS12_7ScaleInE1ELS15_1ELNS12_9SparseSelE0EEEEEENSK_INS5_IJSC_SB_SB_EEENS5_IJSB_NSA_ILi0EEES1A_EEEEENS5_IJNS4_10UnderscoreES1D_S1D_EEEEENS4_23SM90_TMA_LOAD_MULTICASTENS4_14ComposedLayoutINS4_7SwizzleILi1ELi4ELi3EEENS4_25smem_sparse_ptr_flag_bitsILi2ELi8EEENSK_INS5_IJNS5_IJSB_NSA_ILi8EEEEEENS5_IJSC_NSA_ILi32EEEEEEEEENS5_IJNS5_IJS1A_SH_EEESN_EEEEEEEvNS4_8identityENS4_13SM90_TMA_LOADENS1H_INS1I_ILi2ELi4ELi3EEENS4_18smem_ptr_flag_bitsILi8EEENSK_INS5_IJS1M_SH_EEENS5_IJSH_SB_EEEEEEEvS1V_EENS_8epilogue10collective6detail29Sm90TmaWarpSpecializedAdapterINS26_15DefaultEpilogueIfNS5_IJSB_llEEES2A_NS25_6thread17LinearCombinationIfLi1EffLNS2B_9ScaleType4KindE0ELNS_15FloatRoundStyleE2EfEENS1_15EpilogueDefaultEEEEEvvEEEEvNT_6ParamsE,"a",@progbits
	.sectionflags	@""
	.align	4
.nv.constant0._ZN7cutlass13device_kernelINS_4gemm6kernel13GemmUniversalIN4cute5tupleIJiiiiEEENS1_10collective13CollectiveMmaINS1_43MainloopSm90TmaGmmaWarpSpecializedSparseFP8ILi16ENS5_IJNS4_1CILi1EEENSA_ILi2EEESB_EEENS1_35KernelTmaWarpSpecializedCooperativeEEENS5_IJNSA_ILi256EEENSA_ILi64EEESH_EEENS_12float_e4m3_tENS5_IJNS4_6LayoutINS5_IJiNS5_IJSC_iEEEiEEENS5_IJlNS5_IJSB_SC_EEElEEEEENSK_INS5_IJNS5_IJSH_iEEESQ_iEEENS5_IJNS5_IJSH_NSA_ILi4096EEEEEENS5_IJSB_lEEElEEEEEEEESJ_NS5_IJlSB_lEEENS4_8TiledMMAINS4_8MMA_AtomIJNS4_4SM904GMMA6SPARSE31GMMA_64x64x64_F32E4M3E4M3_SS_TNILNS12_7ScaleInE1ELS15_1ELNS12_9SparseSelE0EEEEEENSK_INS5_IJSC_SB_SB_EEENS5_IJSB_NSA_ILi0EEES1A_EEEEENS5_IJNS4_10UnderscoreES1D_S1D_EEEEENS4_23SM90_TMA_LOAD_MULTICASTENS4_14ComposedLayoutINS4_7SwizzleILi1ELi4ELi3EEENS4_25smem_sparse_ptr_flag_bitsILi2ELi8EEENSK_INS5_IJNS5_IJSB_NSA_ILi8EEEEEENS5_IJSC_NSA_ILi32EEEEEEEEENS5_IJNS5_IJS1A_SH_EEESN_EEEEEEEvNS4_8identityENS4_13SM90_TMA_LOADENS1H_INS1I_ILi2ELi4ELi3EEENS4_18smem_ptr_flag_bitsILi8EEENSK_INS5_IJS1M_SH_EEENS5_IJSH_SB_EEEEEEEvS1V_EENS_8epilogue10collective6detail29Sm90TmaWarpSpecializedAdapterINS26_15DefaultEpilogueIfNS5_IJSB_llEEES2A_NS25_6thread17LinearCombinationIfLi1EffLNS2B_9ScaleType4KindE0ELNS_15FloatRoundStyleE2EfEENS1_15EpilogueDefaultEEEEEvvEEEEvNT_6ParamsE:
	.zero		1920


//--------------------- SYMBOLS --------------------------

	.type		.nv.reservedSmem.offset0,@object
	.size		.nv.reservedSmem.offset0,0x4
